	.target	sm_90a

	.elftype	@"ET_EXEC"


//--------------------- .note.nv.tkinfo           --------------------------
	.section	.note.nv.tkinfo,"",@"SHT_NOTE"
	.sectionflags	@"SHF_NOTE_NV_TKINFO"
	.tkinfo
        /*0018*/ 	.word	0x00000002
        /*0030*/ 	.string	""
        /*0030*/ 	.string	"ptxas"
        /*0030*/ 	.string	"Cuda compilation tools, release 13.0, V13.0.88"
        /*0030*/ 	.string	"Build cuda_13.0.r13.0/compiler.36424714_0"
        /*0030*/ 	.string	"-arch sm_90a -m 64 "



//--------------------- .note.nv.cuinfo           --------------------------
	.section	.note.nv.cuinfo,"",@"SHT_NOTE"
	.sectionflags	@"SHF_NOTE_NV_CUINFO"
        /*0018*/ 	.short	0x0002
        /*001a*/ 	.short	0x005a
        /*001c*/ 	.short	0x0082
	.zero		2


//--------------------- .nv.info                  --------------------------
	.section	.nv.info,"",@"SHT_CUDA_INFO"
	.align	4


	//----- nvinfo : EIATTR_REGCOUNT
	.align		4
        /*0000*/ 	.byte	0x04, 0x2f
        /*0002*/ 	.short	(.L_12 - .L_11)
	.align		4
.L_11:
        /*0004*/ 	.word	index@(_ZN7cutlass13device_kernelINS_4gemm6kernel13GemmUniversalIN4cute5tupleIJiiiiEEENS1_10collective13CollectiveMmaINS1_37MainloopSm90TmaGmmaWarpSpecializedFP8ILi4ENS5_IJNS4_1CILi2EEESB_NSA_ILi1EEEEEENS1_35KernelTmaWarpSpecializedCooperativeEEENS5_IJNSA_ILi256EEENSA_ILi128EEENSA_ILi64EEEEEENS_12float_e5m2_tENS5_IJlSC_lEEESK_SL_NS4_8TiledMMAINS4_8MMA_AtomIJNS4_4SM904GMMA31MMA_64x128x32_F32E5M2E5M2_SS_TNILNSP_7ScaleInE1ELSR_1EEEEEENS4_6LayoutINS5_IJSB_SC_SC_EEENS5_IJSC_NSA_ILi0EEESW_EEEEENS5_IJNS4_10UnderscoreESZ_SZ_EEEEENS4_23SM90_TMA_LOAD_MULTICASTENS4_14ComposedLayoutINS4_7SwizzleILi2ELi4ELi3EEENS4_18smem_ptr_flag_bitsILi8EEENSU_INS5_IJNSA_ILi8EEESI_EEENS5_IJSI_SC_EEEEEEEvNS4_8identityES12_S1C_vS1D_EENS_8epilogue10collective6detail29Sm90TmaWarpSpecializedAdapterINS1G_15DefaultEpilogueISK_SL_SL_NS1F_6thread17LinearCombinationISK_Li1EffLNS1K_9ScaleType4KindE0ELNS_15FloatRoundStyleE2ESK_EENS1_15EpilogueDefaultEEEEEvvEEEEvNT_6ParamsE)
        /*0008*/ 	.word	0x000000a8


	//----- nvinfo : EIATTR_FRAME_SIZE
	.align		4
.L_12:
        /*000c*/ 	.byte	0x04, 0x11
        /*000e*/ 	.short	(.L_14 - .L_13)
	.align		4
.L_13:
        /*0010*/ 	.word	index@(_ZN7cutlass13device_kernelINS_4gemm6kernel13GemmUniversalIN4cute5tupleIJiiiiEEENS1_10collective13CollectiveMmaINS1_37MainloopSm90TmaGmmaWarpSpecializedFP8ILi4ENS5_IJNS4_1CILi2EEESB_NSA_ILi1EEEEEENS1_35KernelTmaWarpSpecializedCooperativeEEENS5_IJNSA_ILi256EEENSA_ILi128EEENSA_ILi64EEEEEENS_12float_e5m2_tENS5_IJlSC_lEEESK_SL_NS4_8TiledMMAINS4_8MMA_AtomIJNS4_4SM904GMMA31MMA_64x128x32_F32E5M2E5M2_SS_TNILNSP_7ScaleInE1ELSR_1EEEEEENS4_6LayoutINS5_IJSB_SC_SC_EEENS5_IJSC_NSA_ILi0EEESW_EEEEENS5_IJNS4_10UnderscoreESZ_SZ_EEEEENS4_23SM90_TMA_LOAD_MULTICASTENS4_14ComposedLayoutINS4_7SwizzleILi2ELi4ELi3EEENS4_18smem_ptr_flag_bitsILi8EEENSU_INS5_IJNSA_ILi8EEESI_EEENS5_IJSI_SC_EEEEEEEvNS4_8identityES12_S1C_vS1D_EENS_8epilogue10collective6detail29Sm90TmaWarpSpecializedAdapterINS1G_15DefaultEpilogueISK_SL_SL_NS1F_6thread17LinearCombinationISK_Li1EffLNS1K_9ScaleType4KindE0ELNS_15FloatRoundStyleE2ESK_EENS1_15EpilogueDefaultEEEEEvvEEEEvNT_6ParamsE)
        /*0014*/ 	.word	0x00000108


	//----- nvinfo : EIATTR_MIN_STACK_SIZE
	.align		4
.L_14:
        /*0018*/ 	.byte	0x04, 0x12
        /*001a*/ 	.short	(.L_16 - .L_15)
	.align		4
.L_15:
        /*001c*/ 	.word	index@(_ZN7cutlass13device_kernelINS_4gemm6kernel13GemmUniversalIN4cute5tupleIJiiiiEEENS1_10collective13CollectiveMmaINS1_37MainloopSm90TmaGmmaWarpSpecializedFP8ILi4ENS5_IJNS4_1CILi2EEESB_NSA_ILi1EEEEEENS1_35KernelTmaWarpSpecializedCooperativeEEENS5_IJNSA_ILi256EEENSA_ILi128EEENSA_ILi64EEEEEENS_12float_e5m2_tENS5_IJlSC_lEEESK_SL_NS4_8TiledMMAINS4_8MMA_AtomIJNS4_4SM904GMMA31MMA_64x128x32_F32E5M2E5M2_SS_TNILNSP_7ScaleInE1ELSR_1EEEEEENS4_6LayoutINS5_IJSB_SC_SC_EEENS5_IJSC_NSA_ILi0EEESW_EEEEENS5_IJNS4_10UnderscoreESZ_SZ_EEEEENS4_23SM90_TMA_LOAD_MULTICASTENS4_14ComposedLayoutINS4_7SwizzleILi2ELi4ELi3EEENS4_18smem_ptr_flag_bitsILi8EEENSU_INS5_IJNSA_ILi8EEESI_EEENS5_IJSI_SC_EEEEEEEvNS4_8identityES12_S1C_vS1D_EENS_8epilogue10collective6detail29Sm90TmaWarpSpecializedAdapterINS1G_15DefaultEpilogueISK_SL_SL_NS1F_6thread17LinearCombinationISK_Li1EffLNS1K_9ScaleType4KindE0ELNS_15FloatRoundStyleE2ESK_EENS1_15EpilogueDefaultEEEEEvvEEEEvNT_6ParamsE)
        /*0020*/ 	.word	0x00000108
.L_16:


//--------------------- .nv.compat                --------------------------
	.section	.nv.compat,"",@"SHT_CUDA_COMPAT_INFO"
	.align	4
        /*0000*/ 	.byte	0x02, 0x09, 0x01, 0x00, 0x02, 0x02, 0x04, 0x00, 0x02, 0x05, 0x05, 0x00, 0x03, 0x07, 0x01, 0x01
        /*0010*/ 	.byte	0x02, 0x03, 0x01, 0x00, 0x02, 0x06, 0x01, 0x00, 0x04, 0x0b, 0x08, 0x00, 0x00, 0x00, 0x00, 0x00
        /*0020*/ 	.byte	0x00, 0x00, 0x00, 0x00


//--------------------- .nv.info._ZN7cutlass13device_kernelINS_4gemm6kernel13GemmUniversalIN4cute5tupleIJiiiiEEENS1_10collective13CollectiveMmaINS1_37MainloopSm90TmaGmmaWarpSpecializedFP8ILi4ENS5_IJNS4_1CILi2EEESB_NSA_ILi1EEEEEENS1_35KernelTmaWarpSpecializedCooperativeEEENS5_IJNSA_ILi256EEENSA_ILi128EEENSA_ILi64EEEEEENS_12float_e5m2_tENS5_IJlSC_lEEESK_SL_NS4_8TiledMMAINS4_8MMA_AtomIJNS4_4SM904GMMA31MMA_64x128x32_F32E5M2E5M2_SS_TNILNSP_7ScaleInE1ELSR_1EEEEEENS4_6LayoutINS5_IJSB_SC_SC_EEENS5_IJSC_NSA_ILi0EEESW_EEEEENS5_IJNS4_10UnderscoreESZ_SZ_EEEEENS4_23SM90_TMA_LOAD_MULTICASTENS4_14ComposedLayoutINS4_7SwizzleILi2ELi4ELi3EEENS4_18smem_ptr_flag_bitsILi8EEENSU_INS5_IJNSA_ILi8EEESI_EEENS5_IJSI_SC_EEEEEEEvNS4_8identityES12_S1C_vS1D_EENS_8epilogue10collective6detail29Sm90TmaWarpSpecializedAdapterINS1G_15DefaultEpilogueISK_SL_SL_NS1F_6thread17LinearCombinationISK_Li1EffLNS1K_9ScaleType4KindE0ELNS_15FloatRoundStyleE2ESK_EENS1_15EpilogueDefaultEEEEEvvEEEEvNT_6ParamsE --------------------------
	.section	.nv.info._ZN7cutlass13device_kernelINS_4gemm6kernel13GemmUniversalIN4cute5tupleIJiiiiEEENS1_10collective13CollectiveMmaINS1_37MainloopSm90TmaGmmaWarpSpecializedFP8ILi4ENS5_IJNS4_1CILi2EEESB_NSA_ILi1EEEEEENS1_35KernelTmaWarpSpecializedCooperativeEEENS5_IJNSA_ILi256EEENSA_ILi128EEENSA_ILi64EEEEEENS_12float_e5m2_tENS5_IJlSC_lEEESK_SL_NS4_8TiledMMAINS4_8MMA_AtomIJNS4_4SM904GMMA31MMA_64x128x32_F32E5M2E5M2_SS_TNILNSP_7ScaleInE1ELSR_1EEEEEENS4_6LayoutINS5_IJSB_SC_SC_EEENS5_IJSC_NSA_ILi0EEESW_EEEEENS5_IJNS4_10UnderscoreESZ_SZ_EEEEENS4_23SM90_TMA_LOAD_MULTICASTENS4_14ComposedLayoutINS4_7SwizzleILi2ELi4ELi3EEENS4_18smem_ptr_flag_bitsILi8EEENSU_INS5_IJNSA_ILi8EEESI_EEENS5_IJSI_SC_EEEEEEEvNS4_8identityES12_S1C_vS1D_EENS_8epilogue10collective6detail29Sm90TmaWarpSpecializedAdapterINS1G_15DefaultEpilogueISK_SL_SL_NS1F_6thread17LinearCombinationISK_Li1EffLNS1K_9ScaleType4KindE0ELNS_15FloatRoundStyleE2ESK_EENS1_15EpilogueDefaultEEEEEvvEEEEvNT_6ParamsE,"",@"SHT_CUDA_INFO"
	.sectionflags	@""
	.align	4


	//----- nvinfo : EIATTR_CUDA_API_VERSION
	.align		4
        /*0000*/ 	.byte	0x04, 0x37
        /*0002*/ 	.short	(.L_18 - .L_17)
.L_17:
        /*0004*/ 	.word	0x00000082


	//----- nvinfo : EIATTR_KPARAM_INFO
	.align		4
.L_18:
        /*0008*/ 	.byte	0x04, 0x17
        /*000a*/ 	.short	(.L_20 - .L_19)
.L_19:
        /*000c*/ 	.word	0x00000000
        /*0010*/ 	.short	0x0000
        /*0012*/ 	.short	0x0070
        /*0014*/ 	.byte	0x00, 0xf0, 0x01, 0x10


	//----- nvinfo : EIATTR_SPARSE_MMA_MASK
	.align		4
.L_20:
        /*0018*/ 	.byte	0x03, 0x50
        /*001a*/ 	.short	0x0000


	//----- nvinfo : EIATTR_MAXREG_COUNT
	.align		4
        /*001c*/ 	.byte	0x03, 0x1b
        /*001e*/ 	.short	0x00a8


	//----- nvinfo : EIATTR_NUM_BARRIERS
	.align		4
        /*0020*/ 	.byte	0x02, 0x4c
        /*0022*/ 	.byte	0x01
	.zero		1


	//----- nvinfo : EIATTR_ANNOTATIONS
	.align		4
        /*0024*/ 	.byte	0x04, 0x55
        /*0026*/ 	.short	(.L_22 - .L_21)


	//   ....[0]....
.L_21:
        /*0028*/ 	.word	0x00000001
        /*002c*/ 	.byte	0x10, 0x07, 0x00, 0x00, 0x01, 0x00, 0x00, 0x00, 0x00, 0x08, 0x00, 0x00, 0x01, 0x00, 0x00, 0x00
        /* <DEDUP_REMOVED lines=199> */
        /*0cac*/ 	.byte	0xd0, 0x06, 0x01, 0x00


	//----- nvinfo : EIATTR_MERCURY_ISA_VERSION
	.align		4
.L_22:
        /*0cb0*/ 	.byte	0x03, 0x5f
        /*0cb2*/ 	.short	0x0101


	//----- nvinfo : EIATTR_INT_WARP_WIDE_INSTR_OFFSETS
	.align		4
        /*0cb4*/ 	.byte	0x04, 0x31
        /*0cb6*/ 	.short	(.L_24 - .L_23)


	//   ....[0]....
.L_23:
        /*0cb8*/ 	.word	0x00000550


	//   ....[1]....
        /*0cbc*/ 	.word	0x00000570


	//   ....[2]....
        /*0cc0*/ 	.word	0x000006e0


	//   ....[3]....
        /*0cc4*/ 	.word	0x00005390


	//----- nvinfo : EIATTR_COOP_GROUP_MASK_REGIDS
	.align		4
.L_24:
        /*0cc8*/ 	.byte	0x04, 0x29
        /*0cca*/ 	.short	(.L_26 - .L_25)


	//   ....[0]....
.L_25:
        /*0ccc*/ 	.word	0xffffffff


	//   ....[1]....
        /*0cd0*/ 	.word	0xffffffff


	//   ....[2]....
        /*0cd4*/ 	.word	0xffffffff


	//   ....[3]....
        /*0cd8*/ 	.word	0xffffffff


	//   ....[4]....
        /*0cdc*/ 	.word	0xffffffff


	//   ....[5]....
        /*0ce0*/ 	.word	0xffffffff


	//----- nvinfo : EIATTR_COOP_GROUP_INSTR_OFFSETS
	.align		4
.L_26:
        /*0ce4*/ 	.byte	0x04, 0x28
        /*0ce6*/ 	.short	(.L_28 - .L_27)


	//   ....[0]....
.L_27:
        /*0ce8*/ 	.word	0x00000070


	//   ....[1]....
        /*0cec*/ 	.word	0x00000080


	//   ....[2]....
        /*0cf0*/ 	.word	0x000001a0


	//   ....[3]....
        /*0cf4*/ 	.word	0x000003c0


	//   ....[4]....
        /*0cf8*/ 	.word	0x00000840


	//   ....[5]....
        /*0cfc*/ 	.word	0x000015c0


	//----- nvinfo : EIATTR_REG_RECONFIG
	.align		4
.L_28:
        /*0d00*/ 	.byte	0x01, 0x54
	.zero		2


	//----- nvinfo : EIATTR_MBARRIER_INSTR_OFFSETS
	.align		4
        /*0d04*/ 	.byte	0x04, 0x39
        /*0d06*/ 	.short	(.L_30 - .L_29)


	//   ....[0]....
.L_29:
        /*0d08*/ 	.word	0x00000320
        /*0d0c*/ 	.word	0x000000ff
        /*0d10*/ 	.word	0x00000000
        /*0d14*/ 	.short	0x0100
        /*0d16*/ 	.byte	0x09
	.zero		1


	//   ....[1]....
        /*0d18*/ 	.word	0x00000330
        /*0d1c*/ 	.word	0x000000ff
        /*0d20*/ 	.word	0x00000020
        /*0d24*/ 	.short	0x0100
        /*0d26*/ 	.byte	0x09
	.zero		1


	//   ....[2]....
        /*0d28*/ 	.word	0x00000340
        /*0d2c*/ 	.word	0x000000ff
        /*0d30*/ 	.word	0x00000008
        /*0d34*/ 	.short	0x0100
        /*0d36*/ 	.byte	0x09
	.zero		1


	//   ....[3]....
        /*0d38*/ 	.word	0x00000350
        /*0d3c*/ 	.word	0x000000ff
        /*0d40*/ 	.word	0x00000028
        /*0d44*/ 	.short	0x0100
        /*0d46*/ 	.byte	0x09
	.zero		1


	//   ....[4]....
        /*0d48*/ 	.word	0x00000360
        /*0d4c*/ 	.word	0x000000ff
        /*0d50*/ 	.word	0x00000010
        /*0d54*/ 	.short	0x0100
        /*0d56*/ 	.byte	0x09
	.zero		1


	//   ....[5]....
        /*0d58*/ 	.word	0x00000370
        /*0d5c*/ 	.word	0x000000ff
        /*0d60*/ 	.word	0x00000030
        /*0d64*/ 	.short	0x0100
        /*0d66*/ 	.byte	0x09
	.zero		1


	//   ....[6]....
        /*0d68*/ 	.word	0x00000380
        /*0d6c*/ 	.word	0x000000ff
        /*0d70*/ 	.word	0x00000018
        /*0d74*/ 	.short	0x0100
        /*0d76*/ 	.byte	0x09
	.zero		1


	//   ....[7]....
        /*0d78*/ 	.word	0x00000390
        /*0d7c*/ 	.word	0x000000ff
        /*0d80*/ 	.word	0x00000038
        /*0d84*/ 	.short	0x0100
        /*0d86*/ 	.byte	0x09
	.zero		1


	//   ....[8]....
        /*0d88*/ 	.word	0x00000770
        /*0d8c*/ 	.word	0x000000ff
        /*0d90*/ 	.word	0x00000050
        /*0d94*/ 	.short	0x0100
        /*0d96*/ 	.byte	0x06
	.zero		1


	//   ....[9]....
        /*0d98*/ 	.word	0x000007e0
        /*0d9c*/ 	.word	0x000000ff
        /*0da0*/ 	.word	0x00000058
        /*0da4*/ 	.short	0x0100
        /*0da6*/ 	.byte	0x06
	.zero		1


	//   ....[10]....
        /*0da8*/ 	.word	0x00001dd0
        /*0dac*/ 	.word	0x000000ff
        /*0db0*/ 	.word	0x00000000
        /*0db4*/ 	.short	0x010a
        /*0db6*/ 	.byte	0x06
	.zero		1


	//   ....[11]....
        /*0db8*/ 	.word	0x00001e10
        /*0dbc*/ 	.word	0x000000ff
        /*0dc0*/ 	.word	0x00000000
        /*0dc4*/ 	.short	0x010a
        /*0dc6*/ 	.byte	0x06
	.zero		1


	//   ....[12]....
        /*0dc8*/ 	.word	0x000030a0
        /*0dcc*/ 	.word	0x000000ff
        /*0dd0*/ 	.word	0x00000000
        /*0dd4*/ 	.short	0x010a
        /*0dd6*/ 	.byte	0x10
	.zero		1


	//   ....[13]....
        /*0dd8*/ 	.word	0x000030e0
        /*0ddc*/ 	.word	0x000000ff
        /*0de0*/ 	.word	0x00000000
        /*0de4*/ 	.short	0x010a
        /*0de6*/ 	.byte	0x10
	.zero		1


	//   ....[14]....
        /*0de8*/ 	.word	0x000041f0
        /*0dec*/ 	.word	0x000000e5
        /*0df0*/ 	.word	0x00000000
        /*0df4*/ 	.short	0x0101
        /*0df6*/ 	.byte	0x3f
	.zero		1


	//   ....[15]....
        /*0df8*/ 	.word	0x00005420
        /*0dfc*/ 	.word	0x00000018
        /*0e00*/ 	.word	0x00000000
        /*0e04*/ 	.short	0x0101
        /*0e06*/ 	.byte	0x3f
	.zero		1


	//   ....[16]....
        /*0e08*/ 	.word	0x0000f8a0
        /*0e0c*/ 	.word	0x0000000b
        /*0e10*/ 	.word	0x00000020
        /*0e14*/ 	.short	0x010a
        /*0e16*/ 	.byte	0x3f
	.zero		1


	//   ....[17]....
        /*0e18*/ 	.word	0x0000fce0
        /*0e1c*/ 	.word	0x00000003
        /*0e20*/ 	.word	0x00000058
        /*0e24*/ 	.short	0x0101
        /*0e26*/ 	.byte	0x3f
	.zero		1


	//   ....[18]....
        /*0e28*/ 	.word	0x00010420
        /*0e2c*/ 	.word	0x00000007
        /*0e30*/ 	.word	0x00000000
        /*0e34*/ 	.short	0x010a
        /*0e36*/ 	.byte	0x3f
	.zero		1


	//   ....[19]....
        /*0e38*/ 	.word	0x000104a0
        /*0e3c*/ 	.word	0x00000009
        /*0e40*/ 	.word	0x00000000
        /*0e44*/ 	.short	0x010a
        /*0e46*/ 	.byte	0x3f
	.zero		1


	//   ....[20]....
        /*0e48*/ 	.word	0x00010530
        /*0e4c*/ 	.word	0x00000006
        /*0e50*/ 	.word	0x00000000
        /*0e54*/ 	.short	0x010a
        /*0e56*/ 	.byte	0x3f
	.zero		1


	//   ....[21]....
        /*0e58*/ 	.word	0x000105c0
        /*0e5c*/ 	.word	0x00000003
        /*0e60*/ 	.word	0x00000000
        /*0e64*/ 	.short	0x010a
        /*0e66*/ 	.byte	0x3f
	.zero		1


	//   ....[22]....
        /*0e68*/ 	.word	0x00010630
        /*0e6c*/ 	.word	0x00000003
        /*0e70*/ 	.word	0x00000000
        /*0e74*/ 	.short	0x010a
        /*0e76*/ 	.byte	0x3f
	.zero		1


	//   ....[23]....
        /*0e78*/ 	.word	0x000106a0
        /*0e7c*/ 	.word	0x00000000
        /*0e80*/ 	.word	0x00000000
        /*0e84*/ 	.short	0x010a
        /*0e86*/ 	.byte	0x3f
	.zero		1


	//   ....[24]....
        /*0e88*/ 	.word	0x00010780
        /*0e8c*/ 	.word	0x0000000b
        /*0e90*/ 	.word	0x00000020
        /*0e94*/ 	.short	0x010a
        /*0e96*/ 	.byte	0x3f
	.zero		1


	//   ....[25]....
        /*0e98*/ 	.word	0x00010850
        /*0e9c*/ 	.word	0x00000007
        /*0ea0*/ 	.word	0x00000000
        /*0ea4*/ 	.short	0x010a
        /*0ea6*/ 	.byte	0x3f
	.zero		1


	//   ....[26]....
        /*0ea8*/ 	.word	0x000108a0
        /*0eac*/ 	.word	0x00000009
        /*0eb0*/ 	.word	0x00000000
        /*0eb4*/ 	.short	0x010a
        /*0eb6*/ 	.byte	0x3f
	.zero		1


	//   ....[27]....
        /*0eb8*/ 	.word	0x000108f0
        /*0ebc*/ 	.word	0x00000006
        /*0ec0*/ 	.word	0x00000000
        /*0ec4*/ 	.short	0x010a
        /*0ec6*/ 	.byte	0x3f
	.zero		1


	//----- nvinfo : EIATTR_NUM_MBARRIERS
	.align		4
.L_30:
        /*0ec8*/ 	.byte	0x03, 0x38
        /*0eca*/ 	.short	0x000a


	//----- nvinfo : EIATTR_EXIT_INSTR_OFFSETS
	.align		4
        /*0ecc*/ 	.byte	0x04, 0x1c
        /*0ece*/ 	.short	(.L_32 - .L_31)


	//   ....[0]....
.L_31:
        /*0ed0*/ 	.word	0x000009d0


	//   ....[1]....
        /*0ed4*/ 	.word	0x00001260


	//   ....[2]....
        /*0ed8*/ 	.word	0x0000eeb0


	//   ....[3]....
        /*0edc*/ 	.word	0x0000f440


	//   ....[4]....
        /*0ee0*/ 	.word	0x00010610


	//----- nvinfo : EIATTR_MAX_THREADS
	.align		4
.L_32:
        /*0ee4*/ 	.byte	0x04, 0x05
        /*0ee6*/ 	.short	(.L_34 - .L_33)
.L_33:
        /*0ee8*/ 	.word	0x00000180
        /*0eec*/ 	.word	0x00000001
        /*0ef0*/ 	.word	0x00000001


	//----- nvinfo : EIATTR_CRS_STACK_SIZE
	.align		4
.L_34:
        /*0ef4*/ 	.byte	0x04, 0x1e
        /*0ef6*/ 	.short	(.L_36 - .L_35)
.L_35:
        /*0ef8*/ 	.word	0x00000000


	//----- nvinfo : EIATTR_CBANK_PARAM_SIZE
	.align		4
.L_36:
        /*0efc*/ 	.byte	0x03, 0x19
        /*0efe*/ 	.short	0x0470


	//----- nvinfo : EIATTR_PARAM_CBANK
	.align		4
        /*0f00*/ 	.byte	0x04, 0x0a
        /*0f02*/ 	.short	(.L_38 - .L_37)
	.align		4
.L_37:
        /*0f04*/ 	.word	index@(.nv.constant0._ZN7cutlass13device_kernelINS_4gemm6kernel13GemmUniversalIN4cute5tupleIJiiiiEEENS1_10collective13CollectiveMmaINS1_37MainloopSm90TmaGmmaWarpSpecializedFP8ILi4ENS5_IJNS4_1CILi2EEESB_NSA_ILi1EEEEEENS1_35KernelTmaWarpSpecializedCooperativeEEENS5_IJNSA_ILi256EEENSA_ILi128EEENSA_ILi64EEEEEENS_12float_e5m2_tENS5_IJlSC_lEEESK_SL_NS4_8TiledMMAINS4_8MMA_AtomIJNS4_4SM904GMMA31MMA_64x128x32_F32E5M2E5M2_SS_TNILNSP_7ScaleInE1ELSR_1EEEEEENS4_6LayoutINS5_IJSB_SC_SC_EEENS5_IJSC_NSA_ILi0EEESW_EEEEENS5_IJNS4_10UnderscoreESZ_SZ_EEEEENS4_23SM90_TMA_LOAD_MULTICASTENS4_14ComposedLayoutINS4_7SwizzleILi2ELi4ELi3EEENS4_18smem_ptr_flag_bitsILi8EEENSU_INS5_IJNSA_ILi8EEESI_EEENS5_IJSI_SC_EEEEEEEvNS4_8identityES12_S1C_vS1D_EENS_8epilogue10collective6detail29Sm90TmaWarpSpecializedAdapterINS1G_15DefaultEpilogueISK_SL_SL_NS1F_6thread17LinearCombinationISK_Li1EffLNS1K_9ScaleType4KindE0ELNS_15FloatRoundStyleE2ESK_EENS1_15EpilogueDefaultEEEEEvvEEEEvNT_6ParamsE)
        /*0f08*/ 	.short	0x0210
        /*0f0a*/ 	.short	0x0470


	//----- nvinfo : EIATTR_SW_WAR
	.align		4
.L_38:
        /*0f0c*/ 	.byte	0x04, 0x36
        /*0f0e*/ 	.short	(.L_40 - .L_39)
.L_39:
        /*0f10*/ 	.word	0x00000008
.L_40:


//--------------------- .nv.callgraph             --------------------------
	.section	.nv.callgraph,"",@"SHT_CUDA_CALLGRAPH"
	.align	4
	.sectionentsize	8
	.align		4
        /*0000*/ 	.word	0x00000000
	.align		4
        /*0004*/ 	.word	0xffffffff
	.align		4
        /*0008*/ 	.word	0x00000000
	.align		4
        /*000c*/ 	.word	0xfffffffe
	.align		4
        /*0010*/ 	.word	0x00000000
	.align		4
        /*0014*/ 	.word	0xfffffffd
	.align		4
        /*0018*/ 	.word	0x00000000
	.align		4
        /*001c*/ 	.word	0xfffffffc


//--------------------- .nv.constant4             --------------------------
	.section	.nv.constant4,"a",@progbits
	.align	8
	.align		8
.nv.constant4:
        /*0000*/ 	.dword	_ZN39_INTERNAL_93e96a8e_4_k_cu_5276b808_56244cuda3std3__45__cpo5beginE
	.align		8
        /*0008*/ 	.dword	_ZN39_INTERNAL_93e96a8e_4_k_cu_5276b808_56244cuda3std3__45__cpo3endE
	.align		8
        /*0010*/ 	.dword	_ZN39_INTERNAL_93e96a8e_4_k_cu_5276b808_56244cuda3std3__45__cpo6cbeginE
	.align		8
        /*0018*/ 	.dword	_ZN39_INTERNAL_93e96a8e_4_k_cu_5276b808_56244cuda3std3__45__cpo4cendE
	.align		8
        /*0020*/ 	.dword	_ZN39_INTERNAL_93e96a8e_4_k_cu_5276b808_56244cuda3std3__441_GLOBAL__N__93e96a8e_4_k_cu_5276b808_56246ignoreE
	.align		8
        /*0028*/ 	.dword	_ZN39_INTERNAL_93e96a8e_4_k_cu_5276b808_56244cuda3std3__419piecewise_constructE
	.align		8
        /*0030*/ 	.dword	_ZN39_INTERNAL_93e96a8e_4_k_cu_5276b808_56244cuda3std3__48in_placeE
	.align		8
        /*0038*/ 	.dword	_ZN39_INTERNAL_93e96a8e_4_k_cu_5276b808_56244cuda3std6ranges3__45__cpo4swapE
	.align		8
        /*0040*/ 	.dword	_ZN39_INTERNAL_93e96a8e_4_k_cu_5276b808_56244cuda3std6ranges3__45__cpo9iter_moveE
	.align		8
        /*0048*/ 	.dword	_ZN39_INTERNAL_93e96a8e_4_k_cu_5276b808_56244cute7productE
	.align		8
        /*0050*/ 	.dword	_ZN39_INTERNAL_93e96a8e_4_k_cu_5276b808_56244cute1_E


//--------------------- .text._ZN7cutlass13device_kernelINS_4gemm6kernel13GemmUniversalIN4cute5tupleIJiiiiEEENS1_10collective13CollectiveMmaINS1_37MainloopSm90TmaGmmaWarpSpecializedFP8ILi4ENS5_IJNS4_1CILi2EEESB_NSA_ILi1EEEEEENS1_35KernelTmaWarpSpecializedCooperativeEEENS5_IJNSA_ILi256EEENSA_ILi128EEENSA_ILi64EEEEEENS_12float_e5m2_tENS5_IJlSC_lEEESK_SL_NS4_8TiledMMAINS4_8MMA_AtomIJNS4_4SM904GMMA31MMA_64x128x32_F32E5M2E5M2_SS_TNILNSP_7ScaleInE1ELSR_1EEEEEENS4_6LayoutINS5_IJSB_SC_SC_EEENS5_IJSC_NSA_ILi0EEESW_EEEEENS5_IJNS4_10UnderscoreESZ_SZ_EEEEENS4_23SM90_TMA_LOAD_MULTICASTENS4_14ComposedLayoutINS4_7SwizzleILi2ELi4ELi3EEENS4_18smem_ptr_flag_bitsILi8EEENSU_INS5_IJNSA_ILi8EEESI_EEENS5_IJSI_SC_EEEEEEEvNS4_8identityES12_S1C_vS1D_EENS_8epilogue10collective6detail29Sm90TmaWarpSpecializedAdapterINS1G_15DefaultEpilogueISK_SL_SL_NS1F_6thread17LinearCombinationISK_Li1EffLNS1K_9ScaleType4KindE0ELNS_15FloatRoundStyleE2ESK_EENS1_15EpilogueDefaultEEEEEvvEEEEvNT_6ParamsE --------------------------
	.section	.text._ZN7cutlass13device_kernelINS_4gemm6kernel13GemmUniversalIN4cute5tupleIJiiiiEEENS1_10collective13CollectiveMmaINS1_37MainloopSm90TmaGmmaWarpSpecializedFP8ILi4ENS5_IJNS4_1CILi2EEESB_NSA_ILi1EEEEEENS1_35KernelTmaWarpSpecializedCooperativeEEENS5_IJNSA_ILi256EEENSA_ILi128EEENSA_ILi64EEEEEENS_12float_e5m2_tENS5_IJlSC_lEEESK_SL_NS4_8TiledMMAINS4_8MMA_AtomIJNS4_4SM904GMMA31MMA_64x128x32_F32E5M2E5M2_SS_TNILNSP_7ScaleInE1ELSR_1EEEEEENS4_6LayoutINS5_IJSB_SC_SC_EEENS5_IJSC_NSA_ILi0EEESW_EEEEENS5_IJNS4_10UnderscoreESZ_SZ_EEEEENS4_23SM90_TMA_LOAD_MULTICASTENS4_14ComposedLayoutINS4_7SwizzleILi2ELi4ELi3EEENS4_18smem_ptr_flag_bitsILi8EEENSU_INS5_IJNSA_ILi8EEESI_EEENS5_IJSI_SC_EEEEEEEvNS4_8identityES12_S1C_vS1D_EENS_8epilogue10collective6detail29Sm90TmaWarpSpecializedAdapterINS1G_15DefaultEpilogueISK_SL_SL_NS1F_6thread17LinearCombinationISK_Li1EffLNS1K_9ScaleType4KindE0ELNS_15FloatRoundStyleE2ESK_EENS1_15EpilogueDefaultEEEEEvvEEEEvNT_6ParamsE,"ax",@progbits
	.align	128
.text._ZN7cutlass13device_kernelINS_4gemm6kernel13GemmUniversalIN4cute5tupleIJiiiiEEENS1_10collective13CollectiveMmaINS1_37MainloopSm90TmaGmmaWarpSpecializedFP8ILi4ENS5_IJNS4_1CILi2EEESB_NSA_ILi1EEEEEENS1_35KernelTmaWarpSpecializedCooperativeEEENS5_IJNSA_ILi256EEENSA_ILi128EEENSA_ILi64EEEEEENS_12float_e5m2_tENS5_IJlSC_lEEESK_SL_NS4_8TiledMMAINS4_8MMA_AtomIJNS4_4SM904GMMA31MMA_64x128x32_F32E5M2E5M2_SS_TNILNSP_7ScaleInE1ELSR_1EEEEEENS4_6LayoutINS5_IJSB_SC_SC_EEENS5_IJSC_NSA_ILi0EEESW_EEEEENS5_IJNS4_10UnderscoreESZ_SZ_EEEEENS4_23SM90_TMA_LOAD_MULTICASTENS4_14ComposedLayoutINS4_7SwizzleILi2ELi4ELi3EEENS4_18smem_ptr_flag_bitsILi8EEENSU_INS5_IJNSA_ILi8EEESI_EEENS5_IJSI_SC_EEEEEEEvNS4_8identityES12_S1C_vS1D_EENS_8epilogue10collective6detail29Sm90TmaWarpSpecializedAdapterINS1G_15DefaultEpilogueISK_SL_SL_NS1F_6thread17LinearCombinationISK_Li1EffLNS1K_9ScaleType4KindE0ELNS_15FloatRoundStyleE2ESK_EENS1_15EpilogueDefaultEEEEEvvEEEEvNT_6ParamsE:
        .type           _ZN7cutlass13device_kernelINS_4gemm6kernel13GemmUniversalIN4cute5tupleIJiiiiEEENS1_10collective13CollectiveMmaINS1_37MainloopSm90TmaGmmaWarpSpecializedFP8ILi4ENS5_IJNS4_1CILi2EEESB_NSA_ILi1EEEEEENS1_35KernelTmaWarpSpecializedCooperativeEEENS5_IJNSA_ILi256EEENSA_ILi128EEENSA_ILi64EEEEEENS_12float_e5m2_tENS5_IJlSC_lEEESK_SL_NS4_8TiledMMAINS4_8MMA_AtomIJNS4_4SM904GMMA31MMA_64x128x32_F32E5M2E5M2_SS_TNILNSP_7ScaleInE1ELSR_1EEEEEENS4_6LayoutINS5_IJSB_SC_SC_EEENS5_IJSC_NSA_ILi0EEESW_EEEEENS5_IJNS4_10UnderscoreESZ_SZ_EEEEENS4_23SM90_TMA_LOAD_MULTICASTENS4_14ComposedLayoutINS4_7SwizzleILi2ELi4ELi3EEENS4_18smem_ptr_flag_bitsILi8EEENSU_INS5_IJNSA_ILi8EEESI_EEENS5_IJSI_SC_EEEEEEEvNS4_8identityES12_S1C_vS1D_EENS_8epilogue10collective6detail29Sm90TmaWarpSpecializedAdapterINS1G_15DefaultEpilogueISK_SL_SL_NS1F_6thread17LinearCombinationISK_Li1EffLNS1K_9ScaleType4KindE0ELNS_15FloatRoundStyleE2ESK_EENS1_15EpilogueDefaultEEEEEvvEEEEvNT_6ParamsE,@function
        .size           _ZN7cutlass13device_kernelINS_4gemm6kernel13GemmUniversalIN4cute5tupleIJiiiiEEENS1_10collective13CollectiveMmaINS1_37MainloopSm90TmaGmmaWarpSpecializedFP8ILi4ENS5_IJNS4_1CILi2EEESB_NSA_ILi1EEEEEENS1_35KernelTmaWarpSpecializedCooperativeEEENS5_IJNSA_ILi256EEENSA_ILi128EEENSA_ILi64EEEEEENS_12float_e5m2_tENS5_IJlSC_lEEESK_SL_NS4_8TiledMMAINS4_8MMA_AtomIJNS4_4SM904GMMA31MMA_64x128x32_F32E5M2E5M2_SS_TNILNSP_7ScaleInE1ELSR_1EEEEEENS4_6LayoutINS5_IJSB_SC_SC_EEENS5_IJSC_NSA_ILi0EEESW_EEEEENS5_IJNS4_10UnderscoreESZ_SZ_EEEEENS4_23SM90_TMA_LOAD_MULTICASTENS4_14ComposedLayoutINS4_7SwizzleILi2ELi4ELi3EEENS4_18smem_ptr_flag_bitsILi8EEENSU_INS5_IJNSA_ILi8EEESI_EEENS5_IJSI_SC_EEEEEEEvNS4_8identityES12_S1C_vS1D_EENS_8epilogue10collective6detail29Sm90TmaWarpSpecializedAdapterINS1G_15DefaultEpilogueISK_SL_SL_NS1F_6thread17LinearCombinationISK_Li1EffLNS1K_9ScaleType4KindE0ELNS_15FloatRoundStyleE2ESK_EENS1_15EpilogueDefaultEEEEEvvEEEEvNT_6ParamsE,(.L_x_332 - _ZN7cutlass13device_kernelINS_4gemm6kernel13GemmUniversalIN4cute5tupleIJiiiiEEENS1_10collective13CollectiveMmaINS1_37MainloopSm90TmaGmmaWarpSpecializedFP8ILi4ENS5_IJNS4_1CILi2EEESB_NSA_ILi1EEEEEENS1_35KernelTmaWarpSpecializedCooperativeEEENS5_IJNSA_ILi256EEENSA_ILi128EEENSA_ILi64EEEEEENS_12float_e5m2_tENS5_IJlSC_lEEESK_SL_NS4_8TiledMMAINS4_8MMA_AtomIJNS4_4SM904GMMA31MMA_64x128x32_F32E5M2E5M2_SS_TNILNSP_7ScaleInE1ELSR_1EEEEEENS4_6LayoutINS5_IJSB_SC_SC_EEENS5_IJSC_NSA_ILi0EEESW_EEEEENS5_IJNS4_10UnderscoreESZ_SZ_EEEEENS4_23SM90_TMA_LOAD_MULTICASTENS4_14ComposedLayoutINS4_7SwizzleILi2ELi4ELi3EEENS4_18smem_ptr_flag_bitsILi8EEENSU_INS5_IJNSA_ILi8EEESI_EEENS5_IJSI_SC_EEEEEEEvNS4_8identityES12_S1C_vS1D_EENS_8epilogue10collective6detail29Sm90TmaWarpSpecializedAdapterINS1G_15DefaultEpilogueISK_SL_SL_NS1F_6thread17LinearCombinationISK_Li1EffLNS1K_9ScaleType4KindE0ELNS_15FloatRoundStyleE2ESK_EENS1_15EpilogueDefaultEEEEEvvEEEEvNT_6ParamsE)
        .other          _ZN7cutlass13device_kernelINS_4gemm6kernel13GemmUniversalIN4cute5tupleIJiiiiEEENS1_10collective13CollectiveMmaINS1_37MainloopSm90TmaGmmaWarpSpecializedFP8ILi4ENS5_IJNS4_1CILi2EEESB_NSA_ILi1EEEEEENS1_35KernelTmaWarpSpecializedCooperativeEEENS5_IJNSA_ILi256EEENSA_ILi128EEENSA_ILi64EEEEEENS_12float_e5m2_tENS5_IJlSC_lEEESK_SL_NS4_8TiledMMAINS4_8MMA_AtomIJNS4_4SM904GMMA31MMA_64x128x32_F32E5M2E5M2_SS_TNILNSP_7ScaleInE1ELSR_1EEEEEENS4_6LayoutINS5_IJSB_SC_SC_EEENS5_IJSC_NSA_ILi0EEESW_EEEEENS5_IJNS4_10UnderscoreESZ_SZ_EEEEENS4_23SM90_TMA_LOAD_MULTICASTENS4_14ComposedLayoutINS4_7SwizzleILi2ELi4ELi3EEENS4_18smem_ptr_flag_bitsILi8EEENSU_INS5_IJNSA_ILi8EEESI_EEENS5_IJSI_SC_EEEEEEEvNS4_8identityES12_S1C_vS1D_EENS_8epilogue10collective6detail29Sm90TmaWarpSpecializedAdapterINS1G_15DefaultEpilogueISK_SL_SL_NS1F_6thread17LinearCombinationISK_Li1EffLNS1K_9ScaleType4KindE0ELNS_15FloatRoundStyleE2ESK_EENS1_15EpilogueDefaultEEEEEvvEEEEvNT_6ParamsE,@"STO_CUDA_ENTRY STV_DEFAULT"
_ZN7cutlass13device_kernelINS_4gemm6kernel13GemmUniversalIN4cute5tupleIJiiiiEEENS1_10collective13CollectiveMmaINS1_37MainloopSm90TmaGmmaWarpSpecializedFP8ILi4ENS5_IJNS4_1CILi2EEESB_NSA_ILi1EEEEEENS1_35KernelTmaWarpSpecializedCooperativeEEENS5_IJNSA_ILi256EEENSA_ILi128EEENSA_ILi64EEEEEENS_12float_e5m2_tENS5_IJlSC_lEEESK_SL_NS4_8TiledMMAINS4_8MMA_AtomIJNS4_4SM904GMMA31MMA_64x128x32_F32E5M2E5M2_SS_TNILNSP_7ScaleInE1ELSR_1EEEEEENS4_6LayoutINS5_IJSB_SC_SC_EEENS5_IJSC_NSA_ILi0EEESW_EEEEENS5_IJNS4_10UnderscoreESZ_SZ_EEEEENS4_23SM90_TMA_LOAD_MULTICASTENS4_14ComposedLayoutINS4_7SwizzleILi2ELi4ELi3EEENS4_18smem_ptr_flag_bitsILi8EEENSU_INS5_IJNSA_ILi8EEESI_EEENS5_IJSI_SC_EEEEEEEvNS4_8identityES12_S1C_vS1D_EENS_8epilogue10collective6detail29Sm90TmaWarpSpecializedAdapterINS1G_15DefaultEpilogueISK_SL_SL_NS1F_6thread17LinearCombinationISK_Li1EffLNS1K_9ScaleType4KindE0ELNS_15FloatRoundStyleE2ESK_EENS1_15EpilogueDefaultEEEEEvvEEEEvNT_6ParamsE:
[----:B------:R-:W0:Y:S02]  /*0000*/  LDC R1, c[0x0][0x28] ;  /* 0x00000a00ff017b82 */ /* 0x000e240000000800 */
[----:B0-----:R-:W-:Y:S01]  /*0010*/  VIADD R1, R1, 0xfffffef8 ;  /* 0xfffffef801017836 */ /* 0x001fe20000000000 */
[----:B------:R-:W0:Y:S01]  /*0020*/  S2R R4, SR_TID.X ;  /* 0x0000000000047919 */ /* 0x000e220000002100 */
[----:B------:R-:W-:Y:S01]  /*0030*/  ELECT P0, URZ, PT ;  /* 0x00000000003f782f */ /* 0x000fe20003800000 */
[----:B------:R-:W-:Y:S01]  /*0040*/  BSSY B0, `(.L_x_0) ;  /* 0x0000015000007945 */ /* 0x000fe20003800000 */
[--C-:B0-----:R-:W-:Y:S02]  /*0050*/  SHF.R.U32.HI R0, RZ, 0x5, R4.reuse ;  /* 0x00000005ff007819 */ /* 0x101fe40000011604 */
[----:B------:R-:W-:-:S03]  /*0060*/  SHF.R.U32.HI R2, RZ, 0x7, R4 ;  /* 0x00000007ff027819 */ /* 0x000fc60000011604 */
[----:B------:R-:W0:Y:S04]  /*0070*/  SHFL.IDX PT, R3, R0, RZ, 0x1f ;  /* 0x00001fff00037589 */ /* 0x000e2800000e0000 */
[----:B------:R-:W1:Y:S01]  /*0080*/  SHFL.IDX PT, R2, R2, RZ, 0x1f ;  /* 0x00001fff02027589 */ /* 0x000e6200000e0000 */
[----:B0-----:R-:W-:Y:S02]  /*0090*/  R2UR UR4, R3 ;  /* 0x00000000030472ca */ /* 0x001fe400000e0000 */
[----:B-1----:R-:W-:-:S11]  /*00a0*/  R2UR UR6, R2 ;  /* 0x00000000020672ca */ /* 0x002fd600000e0000 */
[----:B------:R-:W-:Y:S02]  /*00b0*/  USHF.R.S32.HI UR5, URZ, 0x1f, UR4 ;  /* 0x0000001f3f057899 */ /* 0x000fe40008011404 */
[----:B------:R-:W-:Y:S02]  /*00c0*/  ISETP.NE.OR P0, PT, RZ, UR4, !P0 ;  /* 0x00000004ff007c0c */ /* 0x000fe4000c705670 */
[----:B------:R-:W-:-:S04]  /*00d0*/  ULEA.HI UR5, UR5, UR4, URZ, 0x2 ;  /* 0x0000000405057291 */ /* 0x000fc8000f8f103f */
[----:B------:R-:W-:-:S04]  /*00e0*/  ULOP3.LUT UR5, UR5, 0xfffffffc, URZ, 0xc0, !UPT ;  /* 0xfffffffc05057892 */ /* 0x000fc8000f8ec03f */
[----:B------:R-:W-:-:S03]  /*00f0*/  UIADD3 UR8, UR4, -UR5, URZ ;  /* 0x8000000504087290 */ /* 0x000fc6000fffe03f */
[----:B------:R-:W-:Y:S09]  /*0100*/  @P0 BRA `(.L_x_1) ;  /* 0x0000000000200947 */ /* 0x000ff20003800000 */
[----:B------:R-:W-:Y:S02]  /*0110*/  ULDC.64 UR4, c[0x0][0x198] ;  /* 0x0000660000047ab9 */ /* 0x000fe40000000a00 */
[----:B------:R-:W-:Y:S02]  /*0120*/  UIADD3 UR10, UP0, UR4, 0xf0, URZ ;  /* 0x000000f0040a7890 */ /* 0x000fe4000ff1e03f */
[----:B------:R-:W-:Y:S02]  /*0130*/  UIADD3 UR4, UP1, UR4, 0x1f0, URZ ;  /* 0x000001f004047890 */ /* 0x000fe4000ff3e03f */
[----:B------:R-:W-:Y:S02]  /*0140*/  UIADD3.X UR11, URZ, UR5, URZ, UP0, !UPT ;  /* 0x000000053f0b7290 */ /* 0x000fe400087fe43f */
[----:B------:R-:W-:-:S07]  /*0150*/  UIADD3.X UR5, URZ, UR5, URZ, UP1, !UPT ;  /* 0x000000053f057290 */ /* 0x000fce0008ffe43f */
[----:B------:R0:W-:Y:S02]  /*0160*/  UTMACCTL.PF [UR10] ;  /* 0x000000000a0079b9 */ /* 0x0001e40008040000 */
[----:B------:R0:W-:Y:S02]  /*0170*/  UTMACCTL.PF [UR4] ;  /* 0x00000000040079b9 */ /* 0x0001e40008040000 */
[----:B0-----:R-:W-:Y:S01]  /*0180*/  NOP ;  /* 0x0000000000007918 */ /* 0x001fe20000000000 */
.L_x_1:
[----:B------:R-:W-:Y:S05]  /*0190*/  BSYNC B0 ;  /* 0x0000000000007941 */ /* 0x000fea0003800000 */
.L_x_0:
[----:B------:R-:W0:Y:S01]  /*01a0*/  SHFL.IDX PT, R3, R0, RZ, 0x1f ;  /* 0x00001fff00037589 */ /* 0x000e2200000e0000 */
[----:B------:R-:W-:Y:S01]  /*01b0*/  UISETP.NE.AND UP0, UPT, UR8, 0x3, UPT ;  /* 0x000000030800788c */ /* 0x000fe2000bf05270 */
[----:B------:R-:W-:Y:S01]  /*01c0*/  ISETP.NE.AND P1, PT, RZ, UR6, PT ;  /* 0x00000006ff007c0c */ /* 0x000fe2000bf25270 */
[----:B------:R-:W-:Y:S02]  /*01d0*/  UIADD3 UR10, UR6, -0x1, URZ ;  /* 0xffffffff060a7890 */ /* 0x000fe4000fffe03f */
[----:B------:R-:W-:Y:S02]  /*01e0*/  UISETP.EQ.OR UP0, UPT, UR8, URZ, !UP0 ;  /* 0x0000003f0800728c */ /* 0x000fe4000c702670 */
[----:B------:R-:W-:Y:S02]  /*01f0*/  UISETP.GE.U32.AND UP1, UPT, UR10, 0x2, UPT ;  /* 0x000000020a00788c */ /* 0x000fe4000bf26070 */
[----:B------:R-:W-:-:S04]  /*0200*/  UISETP.EQ.AND UP0, UPT, UR6, URZ, UP0 ;  /* 0x0000003f0600728c */ /* 0x000fc80008702270 */
[----:B------:R-:W-:-:S04]  /*0210*/  USEL UR13, URZ, 0x1, !UP0 ;  /* 0x000000013f0d7887 */ /* 0x000fc8000c000000 */
[----:B------:R-:W-:Y:S01]  /*0220*/  USEL UR13, UR13, 0x2, UP1 ;  /* 0x000000020d0d7887 */ /* 0x000fe20008800000 */
[----:B0-----:R-:W-:-:S13]  /*0230*/  ISETP.NE.AND P0, PT, R3, RZ, PT ;  /* 0x000000ff0300720c */ /* 0x001fda0003f05270 */
[----:B------:R-:W-:Y:S05]  /*0240*/  @P0 BRA `(.L_x_2) ;  /* 0x0000000000580947 */ /* 0x000fea0003800000 */
[----:B------:R-:W0:Y:S01]  /*0250*/  S2UR UR9, SR_CgaCtaId ;  /* 0x00000000000979c3 */ /* 0x000e220000008800 */
[----:B------:R-:W-:Y:S01]  /*0260*/  UMOV UR4, 0x400 ;  /* 0x0000040000047882 */ /* 0x000fe20000000000 */
[----:B------:R-:W-:Y:S01]  /*0270*/  UMOV UR5, 0x1 ;  /* 0x0000000100057882 */ /* 0x000fe20000000000 */
[----:B------:R-:W-:Y:S01]  /*0280*/  UMOV UR6, 0x6 ;  /* 0x0000000600067882 */ /* 0x000fe20000000000 */
[----:B------:R-:W-:Y:S01]  /*0290*/  ELECT P0, URZ, PT ;  /* 0x00000000003f782f */ /* 0x000fe20003800000 */
[----:B------:R-:W-:-:S04]  /*02a0*/  UIADD3 UR6, -UR6, 0x100000, URZ ;  /* 0x0010000006067890 */ /* 0x000fc8000fffe13f */
[----:B------:R-:W-:Y:S02]  /*02b0*/  USHF.L.U32 UR7, UR6, 0xb, URZ ;  /* 0x0000000b06077899 */ /* 0x000fe4000800063f */
[----:B------:R-:W-:Y:S02]  /*02c0*/  USHF.L.U32 UR6, UR6, 0x1, URZ ;  /* 0x0000000106067899 */ /* 0x000fe4000800063f */
[----:B0-----:R-:W-:Y:S02]  /*02d0*/  ULEA UR9, UR9, UR4, 0x18 ;  /* 0x0000000409097291 */ /* 0x001fe4000f8ec03f */
[----:B------:R-:W-:-:S04]  /*02e0*/  UIADD3 UR4, -UR5, 0x100000, URZ ;  /* 0x0010000005047890 */ /* 0x000fc8000fffe13f */
[----:B------:R-:W-:Y:S02]  /*02f0*/  USHF.L.U32 UR5, UR4, 0xb, URZ ;  /* 0x0000000b04057899 */ /* 0x000fe4000800063f */
[----:B------:R-:W-:Y:S01]  /*0300*/  USHF.L.U32 UR4, UR4, 0x1, URZ ;  /* 0x0000000104047899 */ /* 0x000fe2000800063f */
[----:B------:R-:W0:Y:S11]  /*0310*/  FENCE.VIEW.ASYNC.S ;  /* 0x00000000000073c6 */ /* 0x000e360000000000 */
[----:B0-----:R0:W1:Y:S01]  /*0320*/  SYNCS.EXCH.64 URZ, [UR9], UR4 ;  /* 0x00000004093f75b2 */ /* 0x0010620008000100 */
[----:B------:R0:W2:Y:S01]  /*0330*/  SYNCS.EXCH.64 URZ, [UR9+0x20], UR6 ;  /* 0x00002006093f75b2 */ /* 0x0000a20008000100 */
[----:B------:R0:W3:Y:S01]  /*0340*/  SYNCS.EXCH.64 URZ, [UR9+0x8], UR4 ;  /* 0x00000804093f75b2 */ /* 0x0000e20008000100 */
[----:B------:R0:W4:Y:S01]  /*0350*/  SYNCS.EXCH.64 URZ, [UR9+0x28], UR6 ;  /* 0x00002806093f75b2 */ /* 0x0001220008000100 */
[----:B------:R0:W0:Y:S01]  /*0360*/  SYNCS.EXCH.64 URZ, [UR9+0x10], UR4 ;  /* 0x00001004093f75b2 */ /* 0x0000220008000100 */
[----:B------:R0:W0:Y:S01]  /*0370*/  SYNCS.EXCH.64 URZ, [UR9+0x30], UR6 ;  /* 0x00003006093f75b2 */ /* 0x0000220008000100 */
[----:B------:R0:W0:Y:S01]  /*0380*/  SYNCS.EXCH.64 URZ, [UR9+0x18], UR4 ;  /* 0x00001804093f75b2 */ /* 0x0000220008000100 */
[----:B------:R0:W0:Y:S01]  /*0390*/  SYNCS.EXCH.64 URZ, [UR9+0x38], UR6 ;  /* 0x00003806093f75b2 */ /* 0x0000220008000100 */
[----:B------:R-:W-:Y:S01]  /*03a0*/  NOP ;  /* 0x0000000000007918 */ /* 0x000fe20000000000 */
.L_x_2:
[----:B------:R-:W-:Y:S01]  /*03b0*/  SHF.R.S32.HI R2, RZ, 0x1f, R4 ;  /* 0x0000001fff027819 */ /* 0x000fe20000011404 */
[----:B------:R-:W5:Y:S01]  /*03c0*/  SHFL.IDX PT, R0, R0, RZ, 0x1f ;  /* 0x00001fff00007589 */ /* 0x000f6200000e0000 */
[----:B0-----:R-:W0:Y:S01]  /*03d0*/  S2UR UR9, SR_CTAID.X ;  /* 0x00000000000979c3 */ /* 0x001e220000002500 */
[----:B------:R-:W-:Y:S02]  /*03e0*/  ELECT P0, URZ, PT ;  /* 0x00000000003f782f */ /* 0x000fe40003800000 */
[----:B------:R-:W-:Y:S01]  /*03f0*/  LEA.HI R2, R2, R4, RZ, 0x7 ;  /* 0x0000000402027211 */ /* 0x000fe200078f38ff */
[----:B------:R-:W-:Y:S01]  /*0400*/  ULDC UR4, c[0x0][0x150] ;  /* 0x0000540000047ab9 */ /* 0x000fe20000000800 */
[----:B------:R-:W-:Y:S01]  /*0410*/  SHF.R.S32.HI R6, RZ, 0x1f, R3 ;  /* 0x0000001fff067819 */ /* 0x000fe20000011403 */
[----:B------:R-:W-:Y:S01]  /*0420*/  NOP ;  /* 0x0000000000007918 */ /* 0x000fe20000000000 */
[----:B------:R-:W-:Y:S01]  /*0430*/  LOP3.LUT R2, R2, 0xffffff80, RZ, 0xc0, !PT ;  /* 0xffffff8002027812 */ /* 0x000fe200078ec0ff */
[----:B------:R-:W-:Y:S01]  /*0440*/  NOP ;  /* 0x0000000000007918 */ /* 0x000fe20000000000 */
[----:B------:R-:W-:Y:S01]  /*0450*/  LEA.HI R6, R6, R3, RZ, 0x2 ;  /* 0x0000000306067211 */ /* 0x000fe200078f10ff */
[----:B------:R-:W1:Y:S02]  /*0460*/  LDC R8, c[0x0][0x144] ;  /* 0x00005100ff087b82 */ /* 0x000e640000000800 */
[----:B------:R-:W-:Y:S01]  /*0470*/  IMAD.IADD R4, R4, 0x1, -R2 ;  /* 0x0000000104047824 */ /* 0x000fe200078e0a02 */
[----:B------:R-:W-:Y:S01]  /*0480*/  LOP3.LUT R6, R6, 0x3ffffffc, RZ, 0xc0, !PT ;  /* 0x3ffffffc06067812 */ /* 0x000fe200078ec0ff */
[----:B------:R-:W2:Y:S03]  /*0490*/  S2R R2, SR_CTAID.Y ;  /* 0x0000000000027919 */ /* 0x000ea60000002600 */
[----:B------:R-:W-:Y:S01]  /*04a0*/  SHF.R.S32.HI R5, RZ, 0x1f, R4 ;  /* 0x0000001fff057819 */ /* 0x000fe20000011404 */
[----:B------:R-:W-:Y:S01]  /*04b0*/  IMAD.IADD R6, R3, 0x1, -R6 ;  /* 0x0000000103067824 */ /* 0x000fe200078e0a06 */
[----:B------:R-:W3:Y:S02]  /*04c0*/  LDC R11, c[0x0][0x148] ;  /* 0x00005200ff0b7b82 */ /* 0x000ee40000000800 */
[----:B------:R-:W-:-:S02]  /*04d0*/  LEA.HI R5, R5, R4, RZ, 0x3 ;  /* 0x0000000405057211 */ /* 0x000fc400078f18ff */
[----:B-----5:R-:W-:Y:S02]  /*04e0*/  ISETP.NE.OR P0, PT, R0, RZ, !P0 ;  /* 0x000000ff0000720c */ /* 0x020fe40004705670 */
[--C-:B------:R-:W-:Y:S02]  /*04f0*/  SHF.R.S32.HI R0, RZ, 0x3, R5.reuse ;  /* 0x00000003ff007819 */ /* 0x100fe40000011405 */
[----:B------:R-:W-:Y:S02]  /*0500*/  SHF.R.S32.HI R5, RZ, 0x1f, R5 ;  /* 0x0000001fff057819 */ /* 0x000fe40000011405 */
[----:B0-----:R-:W-:Y:S02]  /*0510*/  I2FP.F32.U32 R7, UR9 ;  /* 0x0000000900077c45 */ /* 0x001fe40008201000 */
[----:B------:R-:W-:-:S03]  /*0520*/  LEA.HI R5, R5, R0, RZ, 0x2 ;  /* 0x0000000005057211 */ /* 0x000fc600078f10ff */
[----:B------:R-:W-:Y:S01]  /*0530*/  FMUL R7, R7, UR4 ;  /* 0x0000000407077c20 */ /* 0x000fe20008400000 */
[----:B------:R-:W-:Y:S01]  /*0540*/  LOP3.LUT R5, R5, 0xfffffffc, RZ, 0xc0, !PT ;  /* 0xfffffffc05057812 */ /* 0x000fe200078ec0ff */
[----:B------:R-:W-:Y:S01]  /*0550*/  VOTEU.ALL UP0, P0 ;  /* 0x00000000003f7886 */ /* 0x000fe20000000000 */
[----:B------:R-:W-:Y:S01]  /*0560*/  ULDC UR4, c[0x0][0x154] ;  /* 0x0000550000047ab9 */ /* 0x000fe20000000800 */
[----:B------:R-:W-:Y:S02]  /*0570*/  VOTEU.ALL UP1, P0 ;  /* 0x00000000003f7886 */ /* 0x000fe40000020000 */
[----:B------:R-:W0:Y:S01]  /*0580*/  F2I.U32.TRUNC.NTZ R7, R7 ;  /* 0x0000000700077305 */ /* 0x000e22000020f000 */
[----:B------:R-:W-:Y:S01]  /*0590*/  IMAD.IADD R5, R0, 0x1, -R5 ;  /* 0x0000000100057824 */ /* 0x000fe200078e0a05 */
[----:B------:R-:W5:Y:S01]  /*05a0*/  @!UP0 S2UR UR7, SR_CgaCtaId ;  /* 0x00000000000789c3 */ /* 0x000f620000008800 */
[----:B------:R-:W-:Y:S02]  /*05b0*/  @!UP0 UMOV UR6, 0x400 ;  /* 0x0000040000068882 */ /* 0x000fe40000000000 */
[----:B------:R-:W-:Y:S01]  /*05c0*/  IMAD R5, R6, 0x4, R5 ;  /* 0x0000000406057824 */ /* 0x000fe200078e0205 */
[----:B--2---:R-:W-:-:S04]  /*05d0*/  I2FP.F32.U32 R9, R2 ;  /* 0x0000000200097245 */ /* 0x004fc80000201000 */
[----:B------:R-:W-:Y:S01]  /*05e0*/  LEA.HI R0, R5, R5, RZ, 0x1 ;  /* 0x0000000505007211 */ /* 0x000fe200078f08ff */
[----:B------:R-:W-:Y:S01]  /*05f0*/  FMUL R9, R9, UR4 ;  /* 0x0000000409097c20 */ /* 0x000fe20008400000 */
[----:B------:R-:W-:Y:S02]  /*0600*/  UMOV UR4, 0x20 ;  /* 0x0000002000047882 */ /* 0x000fe40000000000 */
[----:B------:R-:W-:Y:S01]  /*0610*/  LOP3.LUT R6, R0, 0xfffffffe, RZ, 0xc0, !PT ;  /* 0xfffffffe00067812 */ /* 0x000fe200078ec0ff */
[----:B0-----:R-:W-:Y:S01]  /*0620*/  IMAD.MOV R13, RZ, RZ, -R7 ;  /* 0x000000ffff0d7224 */ /* 0x001fe200078e0a07 */
[----:B------:R-:W-:-:S04]  /*0630*/  @!UP0 UIADD3 UR4, -UR4, 0x100000, URZ ;  /* 0x0010000004048890 */ /* 0x000fc8000fffe13f */
[----:B------:R-:W-:Y:S02]  /*0640*/  @!UP0 USHF.L.U32 UR5, UR4, 0xb, URZ ;  /* 0x0000000b04058899 */ /* 0x000fe4000800063f */
[----:B------:R-:W-:Y:S01]  /*0650*/  @!UP0 USHF.L.U32 UR4, UR4, 0x1, URZ ;  /* 0x0000000104048899 */ /* 0x000fe2000800063f */
[----:B------:R-:W0:Y:S01]  /*0660*/  F2I.U32.TRUNC.NTZ R9, R9 ;  /* 0x0000000900097305 */ /* 0x000e22000020f000 */
[----:B-1----:R-:W-:Y:S02]  /*0670*/  IMAD R0, R8, R13, UR9 ;  /* 0x0000000908007e24 */ /* 0x002fe4000f8e020d */
[C---:B------:R-:W-:Y:S02]  /*0680*/  IMAD.IADD R7, R5.reuse, 0x1, -R6 ;  /* 0x0000000105077824 */ /* 0x040fe400078e0a06 */
[----:B------:R-:W-:-:S03]  /*0690*/  IMAD.SHL.U32 R6, R5, 0x4, RZ ;  /* 0x0000000405067824 */ /* 0x000fc600078e00ff */
[----:B------:R-:W-:Y:S01]  /*06a0*/  ISETP.NE.AND P2, PT, R7, R0, PT ;  /* 0x000000000700720c */ /* 0x000fe20003f45270 */
[----:B-----5:R-:W-:Y:S01]  /*06b0*/  @!UP0 ULEA UR6, UR7, UR6, 0x18 ;  /* 0x0000000607068291 */ /* 0x020fe2000f8ec03f */
[----:B------:R-:W-:Y:S01]  /*06c0*/  LOP3.LUT R10, R5, 0xc, R6, 0x78, !PT ;  /* 0x0000000c050a7812 */ /* 0x000fe200078e7806 */
[----:B------:R-:W1:Y:S01]  /*06d0*/  LDC R7, c[0x0][0x140] ;  /* 0x00005000ff077b82 */ /* 0x000e620000000800 */
[----:B------:R-:W-:Y:S01]  /*06e0*/  VOTEU.ALL UP0, P0 ;  /* 0x00000000003f7886 */ /* 0x000fe20000000000 */
[----:B------:R-:W-:Y:S01]  /*06f0*/  LOP3.LUT P0, RZ, R4, 0x7, RZ, 0xc0, !PT ;  /* 0x0000000704ff7812 */ /* 0x000fe2000780c0ff */
[----:B0-----:R-:W-:Y:S01]  /*0700*/  IMAD.MOV R12, RZ, RZ, -R9 ;  /* 0x000000ffff0c7224 */ /* 0x001fe200078e0a09 */
[----:B------:R0:W-:Y:S01]  /*0710*/  STL [R1+0x7c], R10 ;  /* 0x00007c0a01007387 */ /* 0x0001e20000100800 */
[----:B------:R-:W-:Y:S01]  /*0720*/  IMAD.MOV.U32 R4, RZ, RZ, 0x1 ;  /* 0x00000001ff047424 */ /* 0x000fe200078e00ff */
[----:B------:R-:W-:Y:S01]  /*0730*/  ISETP.LT.U32.AND P0, PT, R10, 0x4, !P0 ;  /* 0x000000040a00780c */ /* 0x000fe20004701070 */
[----:B---3--:R-:W-:-:S03]  /*0740*/  IMAD R6, R11, R12, R2 ;  /* 0x0000000c0b067224 */ /* 0x008fc600078e0202 */
[----:B------:R-:W-:Y:S01]  /*0750*/  @P2 LEA.HI R5, R10, R10, RZ, 0x1 ;  /* 0x0000000a0a052211 */ /* 0x000fe200078f08ff */
[----:B------:R-:W2:Y:S02]  /*0760*/  FENCE.VIEW.ASYNC.S ;  /* 0x00000000000073c6 */ /* 0x000ea40000000000 */
[----:B--2---:R0:W2:Y:S01]  /*0770*/  @!UP0 SYNCS.EXCH.64 URZ, [UR6+0x50], UR4 ;  /* 0x00005004063f85b2 */ /* 0x0040a20008000100 */
[----:B------:R-:W-:-:S04]  /*0780*/  @P2 SHF.R.S32.HI R5, RZ, 0x1, R5 ;  /* 0x00000001ff052819 */ /* 0x000fc80000011405 */
[----:B------:R-:W-:Y:S02]  /*0790*/  @P2 ISETP.NE.AND P3, PT, R5, R6, PT ;  /* 0x000000060500220c */ /* 0x000fe40003f65270 */
[----:B------:R-:W-:Y:S02]  /*07a0*/  SEL R5, RZ, 0x1, !P0 ;  /* 0x00000001ff057807 */ /* 0x000fe40004000000 */
[----:B------:R-:W-:Y:S02]  /*07b0*/  @P2 SEL R4, RZ, 0x1, P3 ;  /* 0x00000001ff042807 */ /* 0x000fe40001800000 */
[----:B-1----:R-:W-:Y:S02]  /*07c0*/  ISETP.EQ.U32.AND P5, PT, R7, 0x1, PT ;  /* 0x000000010700780c */ /* 0x002fe40003fa2070 */
[----:B------:R-:W-:Y:S01]  /*07d0*/  LOP3.LUT R4, R4, R5, RZ, 0xc0, !PT ;  /* 0x0000000504047212 */ /* 0x000fe200078ec0ff */
[----:B------:R0:W1:Y:S01]  /*07e0*/  @!UP1 SYNCS.EXCH.64 URZ, [UR6+0x58], UR4 ;  /* 0x00005804063f95b2 */ /* 0x0000620008000100 */
[----:B------:R-:W-:-:S03]  /*07f0*/  NOP ;  /* 0x0000000000007918 */ /* 0x000fc60000000000 */
[----:B------:R0:W-:Y:S06]  /*0800*/  STL [R1+0x78], R4 ;  /* 0x0000780401007387 */ /* 0x0001ec0000100800 */
[----:B--2---:R-:W-:Y:S05]  /*0810*/  @!P5 BRA `(.L_x_3) ;  /* 0x000000000008d947 */ /* 0x004fea0003800000 */
[----:B-1--4-:R-:W-:Y:S01]  /*0820*/  UCGABAR_ARV ;  /* 0x00000000000079c7 */ /* 0x012fe20008000000 */
[----:B------:R-:W-:Y:S05]  /*0830*/  BRA `(.L_x_4) ;  /* 0x0000000000047947 */ /* 0x000fea0003800000 */
.L_x_3:
[----:B-1--4-:R-:W-:Y:S01]  /*0840*/  NOP ;  /* 0x0000000000007918 */ /* 0x012fe20000000000 */
.L_x_4:
[----:B------:R-:W1:Y:S01]  /*0850*/  LDC R3, c[0x0][0x65c] ;  /* 0x00019700ff037b82 */ /* 0x000e620000000800 */
[----:B0-----:R-:W-:Y:S02]  /*0860*/  IMAD.U32 R4, RZ, RZ, UR9 ;  /* 0x00000009ff047e24 */ /* 0x001fe4000f8e00ff */
[----:B------:R-:W-:Y:S01]  /*0870*/  IMAD.MOV.U32 R5, RZ, RZ, RZ ;  /* 0x000000ffff057224 */ /* 0x000fe200078e00ff */
[----:B-1----:R-:W-:-:S13]  /*0880*/  ISETP.NE.AND P4, PT, R3, 0x1, PT ;  /* 0x000000010300780c */ /* 0x002fda0003f85270 */
[----:B------:R-:W0:Y:S01]  /*0890*/  @P4 LDC R7, c[0x0][0x10] ;  /* 0x00000400ff074b82 */ /* 0x000e220000000800 */
[----:B------:R-:W-:Y:S02]  /*08a0*/  @P4 IMAD.MOV.U32 R3, RZ, RZ, RZ ;  /* 0x000000ffff034224 */ /* 0x000fe400078e00ff */
[----:B------:R-:W-:-:S05]  /*08b0*/  @P4 IMAD.MOV.U32 R13, RZ, RZ, RZ ;  /* 0x000000ffff0d4224 */ /* 0x000fca00078e00ff */
[----:B------:R-:W1:Y:S01]  /*08c0*/  @!P4 LDC R9, c[0x0][0xc] ;  /* 0x00000300ff09cb82 */ /* 0x000e620000000800 */
[----:B0-----:R-:W-:-:S04]  /*08d0*/  @P4 IMAD.WIDE.U32 R6, R7, UR9, R2 ;  /* 0x0000000907064c25 */ /* 0x001fc8000f8e0002 */
[----:B------:R-:W-:Y:S02]  /*08e0*/  @P4 IMAD.MOV.U32 R19, RZ, RZ, R6 ;  /* 0x000000ffff134224 */ /* 0x000fe400078e0006 */
[----:B------:R-:W-:Y:S02]  /*08f0*/  @P4 IMAD.IADD R23, R7, 0x1, R13 ;  /* 0x0000000107174824 */ /* 0x000fe400078e020d */
[----:B-1----:R-:W-:-:S04]  /*0900*/  @!P4 IMAD.WIDE.U32 R4, R2, R9, R4 ;  /* 0x000000090204c225 */ /* 0x002fc800078e0004 */
[----:B------:R-:W-:Y:S02]  /*0910*/  @!P4 IMAD.MOV.U32 R19, RZ, RZ, R4 ;  /* 0x000000ffff13c224 */ /* 0x000fe400078e0004 */
[----:B------:R-:W-:-:S03]  /*0920*/  @!P4 IMAD.MOV.U32 R23, RZ, RZ, R5 ;  /* 0x000000ffff17c224 */ /* 0x000fc600078e0005 */
[----:B------:R0:W-:Y:S04]  /*0930*/  STL [R1+0x84], R19 ;  /* 0x0000841301007387 */ /* 0x0001e80000100800 */
[----:B------:R0:W-:Y:S01]  /*0940*/  STL [R1+0x80], R23 ;  /* 0x0000801701007387 */ /* 0x0001e20000100800 */
[----:B------:R-:W-:Y:S05]  /*0950*/  @!P5 BRA `(.L_x_5) ;  /* 0x00000000000cd947 */ /* 0x000fea0003800000 */
[----:B------:R-:W-:Y:S01]  /*0960*/  UCGABAR_WAIT ;  /* 0x0000000000007dc7 */ /* 0x000fe20008000000 */
[----:B------:R-:W-:Y:S01]  /*0970*/  CCTL.IVALL ;  /* 0x00000000ff00798f */ /* 0x000fe20002000000 */
[----:B------:R-:W-:Y:S05]  /*0980*/  BRA `(.L_x_6) ;  /* 0x0000000000047947 */ /* 0x000fea0003800000 */
.L_x_5:
[----:B------:R-:W-:Y:S06]  /*0990*/  BAR.SYNC.DEFER_BLOCKING 0x0 ;  /* 0x0000000000007b1d */ /* 0x000fec0000010000 */
.L_x_6:
[----:B------:R-:W-:Y:S05]  /*09a0*/  @!P1 BRA `(.L_x_7) ;  /* 0x000000e400449947 */ /* 0x000fea0003800000 */
[----:B------:R-:W-:-:S06]  /*09b0*/  UISETP.GT.U32.AND UP0, UPT, UR10, 0x1, UPT ;  /* 0x000000010a00788c */ /* 0x000fcc000bf04070 */
[----:B------:R-:W-:-:S13]  /*09c0*/  PLOP3.LUT P0, PT, PT, PT, UP0, 0x80, 0x0 ;  /* 0x000000000000781c */ /* 0x000fda0003f0f008 */
[----:B------:R-:W-:Y:S05]  /*09d0*/  @P0 EXIT ;  /* 0x000000000000094d */ /* 0x000fea0003800000 */
[----:B------:R-:W-:Y:S01]  /*09e0*/  IMAD.MOV.U32 R6, RZ, RZ, -0x1 ;  /* 0xffffffffff067424 */ /* 0x000fe200078e00ff */
[----:B------:R-:W-:Y:S01]  /*09f0*/  ULDC.64 UR4, c[0x0][0x650] ;  /* 0x0001940000047ab9 */ /* 0x000fe20000000a00 */
[----:B------:R-:W-:Y:S01]  /*0a00*/  IMAD.MOV.U32 R5, RZ, RZ, -0x1 ;  /* 0xffffffffff057424 */ /* 0x000fe200078e00ff */
[----:B------:R-:W-:Y:S01]  /*0a10*/  ISETP.GE.U32.AND P0, PT, R19, UR4, PT ;  /* 0x0000000413007c0c */ /* 0x000fe2000bf06070 */
[----:B------:R-:W-:Y:S01]  /*0a20*/  UMOV UR22, 0xffffffff ;  /* 0xffffffff00167882 */ /* 0x000fe20000000000 */
[----:B------:R1:W-:Y:S01]  /*0a30*/  STL [R1+0x8c], R6 ;  /* 0x00008c0601007387 */ /* 0x0003e20000100800 */
[----:B------:R-:W-:Y:S02]  /*0a40*/  PRMT R4, RZ, 0x7610, R4 ;  /* 0x00007610ff047816 */ /* 0x000fe40000000004 */
[----:B------:R-:W-:Y:S01]  /*0a50*/  ISETP.GE.U32.AND.EX P0, PT, R23, UR5, PT, P0 ;  /* 0x0000000517007c0c */ /* 0x000fe2000bf06100 */
[----:B------:R1:W-:-:S12]  /*0a60*/  STL [R1+0x88], R5 ;  /* 0x0000880501007387 */ /* 0x0003d80000100800 */
[----:B-1----:R-:W-:Y:S05]  /*0a70*/  @P0 BRA `(.L_x_8) ;  /* 0x0000000400380947 */ /* 0x002fea0003800000 */
[----:B------:R-:W1:Y:S01]  /*0a80*/  LDC.64 R14, c[0x0][0x628] ;  /* 0x00018a00ff0e7b82 */ /* 0x000e620000000a00 */
[----:B------:R-:W-:Y:S02]  /*0a90*/  IMAD.MOV.U32 R4, RZ, RZ, R19 ;  /* 0x000000ffff047224 */ /* 0x000fe400078e0013 */
[----:B------:R-:W-:-:S05]  /*0aa0*/  IMAD.MOV.U32 R5, RZ, RZ, R23 ;  /* 0x000000ffff057224 */ /* 0x000fca00078e0017 */
[----:B------:R-:W2:Y:S08]  /*0ab0*/  LDC R10, c[0x0][0x630] ;  /* 0x00018c00ff0a7b82 */ /* 0x000eb00000000800 */
[----:B------:R-:W3:Y:S01]  /*0ac0*/  LDC.64 R16, c[0x0][0x620] ;  /* 0x00018800ff107b82 */ /* 0x000ee20000000a00 */
[----:B-1----:R-:W-:-:S04]  /*0ad0*/  ISETP.NE.U32.AND P0, PT, R14, RZ, PT ;  /* 0x000000ff0e00720c */ /* 0x002fc80003f05070 */
[----:B------:R-:W-:-:S13]  /*0ae0*/  ISETP.NE.AND.EX P0, PT, R15, RZ, PT, P0 ;  /* 0x000000ff0f00720c */ /* 0x000fda0003f05300 */
[----:B--23--:R-:W-:Y:S05]  /*0af0*/  @!P0 BRA `(.L_x_9) ;  /* 0x0000000000288947 */ /* 0x00cfea0003800000 */
[----:B------:R-:W1:Y:S02]  /*0b00*/  LDC R9, c[0x0][0x634] ;  /* 0x00018d00ff097b82 */ /* 0x000e640000000800 */
[----:B-1----:R-:W-:-:S05]  /*0b10*/  IADD3 R9, P0, R19, R9, RZ ;  /* 0x0000000913097210 */ /* 0x002fca0007f1e0ff */
[----:B------:R-:W-:-:S04]  /*0b20*/  IMAD.X R13, RZ, RZ, R23, P0 ;  /* 0x000000ffff0d7224 */ /* 0x000fc800000e0617 */
[----:B------:R-:W-:-:S04]  /*0b30*/  IMAD.WIDE.U32 R4, R13, R14, RZ ;  /* 0x0000000e0d047225 */ /* 0x000fc800078e00ff */
[----:B------:R-:W-:-:S04]  /*0b40*/  IMAD.WIDE.U32 R6, P0, R9, R15, R4 ;  /* 0x0000000f09067225 */ /* 0x000fc80007800004 */
[----:B------:R-:W-:-:S04]  /*0b50*/  IMAD.WIDE.U32 R4, R9, R14, RZ ;  /* 0x0000000e09047225 */ /* 0x000fc800078e00ff */
[----:B------:R-:W-:Y:S01]  /*0b60*/  IMAD.X R9, RZ, RZ, RZ, P0 ;  /* 0x000000ffff097224 */ /* 0x000fe200000e06ff */
[----:B------:R-:W-:Y:S01]  /*0b70*/  IADD3 RZ, P0, R5, R6, RZ ;  /* 0x0000000605ff7210 */ /* 0x000fe20007f1e0ff */
[----:B------:R-:W-:-:S04]  /*0b80*/  IMAD.MOV.U32 R8, RZ, RZ, R7 ;  /* 0x000000ffff087224 */ /* 0x000fc800078e0007 */
[----:B------:R-:W-:-:S08]  /*0b90*/  IMAD.WIDE.U32.X R4, R13, R15, R8, P0 ;  /* 0x0000000f0d047225 */ /* 0x000fd000000e0408 */
.L_x_9:
[----:B------:R-:W1:Y:S01]  /*0ba0*/  LDC.64 R20, c[0x0][0x640] ;  /* 0x00019000ff147b82 */ /* 0x000e620000000a00 */
[-C--:B------:R-:W-:Y:S01]  /*0bb0*/  SHF.R.U64 R22, R4, R10.reuse, R5 ;  /* 0x0000000a04167219 */ /* 0x080fe20000001205 */
[----:B------:R-:W-:Y:S01]  /*0bc0*/  IMAD.MOV.U32 R4, RZ, RZ, R19 ;  /* 0x000000ffff047224 */ /* 0x000fe200078e0013 */
[----:B------:R-:W-:Y:S01]  /*0bd0*/  SHF.R.U32.HI R3, RZ, R10, R5 ;  /* 0x0000000aff037219 */ /* 0x000fe20000011605 */
[----:B------:R-:W-:Y:S01]  /*0be0*/  IMAD.MOV.U32 R5, RZ, RZ, R23 ;  /* 0x000000ffff057224 */ /* 0x000fe200078e0017 */
[----:B------:R-:W-:Y:S01]  /*0bf0*/  IADD3 R7, P0, RZ, -R22, RZ ;  /* 0x80000016ff077210 */ /* 0x000fe20007f1e0ff */
[----:B0-----:R-:W-:Y:S02]  /*0c00*/  IMAD R23, R11, R12, R2 ;  /* 0x0000000c0b177224 */ /* 0x001fe400078e0202 */
[----:B------:R-:W0:Y:S01]  /*0c10*/  LDC R8, c[0x0][0x618] ;  /* 0x00018600ff087b82 */ /* 0x000e220000000800 */
[----:B------:R-:W-:Y:S02]  /*0c20*/  IMAD.MOV.U32 R11, RZ, RZ, 0x1 ;  /* 0x00000001ff0b7424 */ /* 0x000fe400078e00ff */
[----:B------:R-:W-:-:S02]  /*0c30*/  IMAD.X R3, RZ, RZ, ~R3, P0 ;  /* 0x000000ffff037224 */ /* 0x000fc400000e0e03 */
[----:B------:R-:W-:-:S03]  /*0c40*/  IMAD.WIDE.U32 R4, R7, R16, R4 ;  /* 0x0000001007047225 */ /* 0x000fc600078e0004 */
[----:B------:R-:W2:Y:S01]  /*0c50*/  LDC R14, c[0x0][0x608] ;  /* 0x00018200ff0e7b82 */ /* 0x000ea20000000800 */
[----:B------:R-:W-:-:S04]  /*0c60*/  IMAD R6, R3, R16, RZ ;  /* 0x0000001003067224 */ /* 0x000fc800078e02ff */
[----:B------:R-:W-:-:S03]  /*0c70*/  IMAD R3, R7, R17, R6 ;  /* 0x0000001107037224 */ /* 0x000fc600078e0206 */
[----:B------:R-:W3:Y:S01]  /*0c80*/  LDC R18, c[0x0][0x658] ;  /* 0x00019600ff127b82 */ /* 0x000ee20000000800 */
[----:B------:R-:W-:Y:S01]  /*0c90*/  IMAD.IADD R3, R5, 0x1, R3 ;  /* 0x0000000105037824 */ /* 0x000fe200078e0203 */
[----:B-1----:R-:W-:Y:S01]  /*0ca0*/  ISETP.NE.U32.AND P0, PT, R20, RZ, PT ;  /* 0x000000ff1400720c */ /* 0x002fe20003f05070 */
[----:B------:R-:W-:-:S03]  /*0cb0*/  IMAD.MOV.U32 R5, RZ, RZ, -0x1 ;  /* 0xffffffffff057424 */ /* 0x000fc600078e00ff */
[----:B------:R-:W-:Y:S02]  /*0cc0*/  ISETP.NE.AND.EX P0, PT, R21, RZ, PT, P0 ;  /* 0x000000ff1500720c */ /* 0x000fe40003f05300 */
[----:B------:R-:W1:Y:S01]  /*0cd0*/  LDC R13, c[0x0][0x600] ;  /* 0x00018000ff0d7b82 */ /* 0x000e620000000800 */
[-CC-:B0-----:R-:W-:Y:S02]  /*0ce0*/  SHF.R.U64 R10, R4, R8.reuse, R3.reuse ;  /* 0x00000008040a7219 */ /* 0x181fe40000001203 */
[----:B------:R-:W-:-:S05]  /*0cf0*/  SHF.R.U32.HI R3, RZ, R8, R3 ;  /* 0x00000008ff037219 */ /* 0x000fca0000011603 */
[----:B------:R-:W0:Y:S01]  /*0d00*/  LDC R15, c[0x0][0x648] ;  /* 0x00019200ff0f7b82 */ /* 0x000e220000000800 */
[-CC-:B--2---:R-:W-:Y:S02]  /*0d10*/  SHF.R.U64 R19, R10, R14.reuse, R3.reuse ;  /* 0x0000000e0a137219 */ /* 0x184fe40000001203 */
[----:B------:R-:W-:-:S05]  /*0d20*/  SHF.R.U32.HI R3, RZ, R14, R3 ;  /* 0x0000000eff037219 */ /* 0x000fca0000011603 */
[----:B------:R-:W2:Y:S01]  /*0d30*/  LDC R17, c[0x0][0x638] ;  /* 0x00018e00ff117b82 */ /* 0x000ea20000000800 */
[-C--:B---3--:R-:W-:Y:S02]  /*0d40*/  SHF.L.U32 R2, R5, R18.reuse, RZ ;  /* 0x0000001205027219 */ /* 0x088fe400000006ff */
[--C-:B------:R-:W-:Y:S02]  /*0d50*/  SHF.R.U64 R12, R19, R18, R3.reuse ;  /* 0x00000012130c7219 */ /* 0x100fe40000001203 */
[----:B------:R-:W-:Y:S02]  /*0d60*/  LOP3.LUT R8, RZ, R2, RZ, 0x33, !PT ;  /* 0x00000002ff087212 */ /* 0x000fe400078e33ff */
[----:B------:R-:W-:Y:S01]  /*0d70*/  SHF.R.U32.HI R3, RZ, R18, R3 ;  /* 0x00000012ff037219 */ /* 0x000fe20000011603 */
[----:B------:R-:W3:Y:S01]  /*0d80*/  LDC R16, c[0x0][0x610] ;  /* 0x00018400ff107b82 */ /* 0x000ee20000000800 */
[----:B------:R-:W-:Y:S01]  /*0d90*/  IMAD.MOV.U32 R2, RZ, RZ, R12 ;  /* 0x000000ffff027224 */ /* 0x000fe200078e000c */
[----:B------:R-:W-:Y:S06]  /*0da0*/  @!P0 BRA `(.L_x_10) ;  /* 0x0000000000288947 */ /* 0x000fec0003800000 */
[----:B------:R-:W4:Y:S02]  /*0db0*/  LDC R7, c[0x0][0x64c] ;  /* 0x00019300ff077b82 */ /* 0x000f240000000800 */
[----:B----4-:R-:W-:-:S05]  /*0dc0*/  IADD3 R7, P0, R12, R7, RZ ;  /* 0x000000070c077210 */ /* 0x010fca0007f1e0ff */
        /* <DEDUP_REMOVED lines=8> */
.L_x_10:
[----:B0-----:R-:W-:Y:S01]  /*0e50*/  SHF.R.U64 R4, R2, R15, R3 ;  /* 0x0000000f02047219 */ /* 0x001fe20000001203 */
[----:B-1----:R-:W-:Y:S01]  /*0e60*/  VIADD R5, R13, 0xffffffff ;  /* 0xffffffff0d057836 */ /* 0x002fe20000000000 */
[----:B------:R-:W-:Y:S02]  /*0e70*/  SHF.L.U32 R2, R11, R18, RZ ;  /* 0x000000120b027219 */ /* 0x000fe400000006ff */
[----:B------:R-:W-:Y:S01]  /*0e80*/  LOP3.LUT R3, R19, R8, RZ, 0xc0, !PT ;  /* 0x0000000813037212 */ /* 0x000fe200078ec0ff */
[----:B------:R-:W-:Y:S01]  /*0e90*/  IMAD.MOV R6, RZ, RZ, -R4 ;  /* 0x000000ffff067224 */ /* 0x000fe200078e0a04 */
[----:B------:R-:W-:Y:S02]  /*0ea0*/  SEL R0, R0, R23, !P4 ;  /* 0x0000001700007207 */ /* 0x000fe40006000000 */
[----:B------:R-:W-:Y:S01]  /*0eb0*/  LOP3.LUT R5, R10, R5, RZ, 0xc0, !PT ;  /* 0x000000050a057212 */ /* 0x000fe200078ec0ff */
[----:B------:R-:W-:Y:S01]  /*0ec0*/  IMAD R3, R2, R4, R3 ;  /* 0x0000000402037224 */ /* 0x000fe200078e0203 */
[----:B------:R-:W-:Y:S01]  /*0ed0*/  R2UR UR22, R22 ;  /* 0x00000000161672ca */ /* 0x000fe200000e0000 */
[----:B--2---:R-:W-:-:S02]  /*0ee0*/  IMAD R2, R6, R17, R12 ;  /* 0x0000001106027224 */ /* 0x004fc400078e020c */
[----:B---3--:R-:W-:Y:S02]  /*0ef0*/  IMAD R0, R3, R16, R0 ;  /* 0x0000001003007224 */ /* 0x008fe400078e0200 */
[----:B------:R-:W-:Y:S02]  /*0f00*/  IMAD R3, R2, R13, R5 ;  /* 0x0000000d02037224 */ /* 0x000fe400078e0205 */
[----:B------:R-:W-:-:S03]  /*0f10*/  IMAD.MOV.U32 R4, RZ, RZ, 0x1 ;  /* 0x00000001ff047424 */ /* 0x000fc600078e00ff */
[----:B------:R-:W-:Y:S02]  /*0f20*/  SEL R2, R3, R0, !P4 ;  /* 0x0000000003027207 */ /* 0x000fe40006000000 */
[----:B------:R-:W-:-:S03]  /*0f30*/  SEL R0, R0, R3, !P4 ;  /* 0x0000000300007207 */ /* 0x000fc60006000000 */
[----:B------:R1:W-:Y:S04]  /*0f40*/  STL [R1+0x88], R2 ;  /* 0x0000880201007387 */ /* 0x0003e80000100800 */
[----:B------:R1:W-:Y:S02]  /*0f50*/  STL [R1+0x8c], R0 ;  /* 0x00008c0001007387 */ /* 0x0003e40000100800 */
.L_x_8:
[----:B------:R-:W-:-:S08]  /*0f60*/  NOP ;  /* 0x0000000000007918 */ /* 0x000fd00000000000 */
[----:B------:R-:W2:Y:S02]  /*0f70*/  USETMAXREG.TRY_ALLOC.CTAPOOL UP0, 0xe8 ;  /* 0x000000e8000079c8 */ /* 0x000ea40008000600 */
[----:B--2---:R-:W-:-:S13]  /*0f80*/  PLOP3.LUT P0, PT, PT, PT, UP0, 0x80, 0x0 ;  /* 0x000000000000781c */ /* 0x004fda0003f0f008 */
[----:B------:R-:W-:Y:S05]  /*0f90*/  @!P0 BRA `(.L_x_8) ;  /* 0xfffffffc00f08947 */ /* 0x000fea000383ffff */
[----:B------:R-:W-:Y:S01]  /*0fa0*/  ULDC.64 UR4, c[0x0][0x598] ;  /* 0x0001660000047ab9 */ /* 0x000fe20000000a00 */
[----:B------:R-:W-:Y:S01]  /*0fb0*/  ULDC.64 UR14, c[0x0][0x208] ;  /* 0x00008200000e7ab9 */ /* 0x000fe20000000a00 */
[----:B------:R-:W-:-:S04]  /*0fc0*/  ISETP.NE.U32.AND P0, PT, RZ, UR4, PT ;  /* 0x00000004ff007c0c */ /* 0x000fc8000bf05070 */
[----:B------:R-:W-:-:S13]  /*0fd0*/  ISETP.NE.AND.EX P0, PT, RZ, UR5, PT, P0 ;  /* 0x00000005ff007c0c */ /* 0x000fda000bf05300 */
[----:B------:R-:W-:Y:S05]  /*0fe0*/  @!P0 BRA `(.L_x_11) ;  /* 0x0000000000208947 */ /* 0x000fea0003800000 */
[----:B-1----:R-:W1:Y:S02]  /*0ff0*/  LDC.64 R2, c[0x0][0x598] ;  /* 0x00016600ff027b82 */ /* 0x002e640000000a00 */
[----:B-1----:R-:W2:Y:S02]  /*1000*/  LDG.E.64 R2, desc[UR14][R2.64] ;  /* 0x0000000e02027981 */ /* 0x002ea4000c1e1b00 */
[----:B--2---:R-:W-:-:S04]  /*1010*/  ISETP.NE.U32.AND P0, PT, R2, RZ, PT ;  /* 0x000000ff0200720c */ /* 0x004fc80003f05070 */
[----:B------:R-:W-:-:S13]  /*1020*/  ISETP.NE.AND.EX P0, PT, R3, RZ, PT, P0 ;  /* 0x000000ff0300720c */ /* 0x000fda0003f05300 */
[----:B------:R-:W-:Y:S05]  /*1030*/  @!P0 BRA `(.L_x_11) ;  /* 0x00000000000c8947 */ /* 0x000fea0003800000 */
[----:B------:R-:W2:Y:S02]  /*1040*/  LD.E R2, desc[UR14][R2.64] ;  /* 0x0000000e02027980 */ /* 0x000ea4000c101900 */
[----:B--2---:R-:W-:Y:S01]  /*1050*/  R2UR UR20, R2 ;  /* 0x00000000021472ca */ /* 0x004fe200000e0000 */
[----:B------:R-:W-:-:S14]  /*1060*/  BRA `(.L_x_12) ;  /* 0x0000000000247947 */ /* 0x000fdc0003800000 */
.L_x_11:
[----:B------:R-:W-:Y:S02]  /*1070*/  ULDC.64 UR4, c[0x0][0x588] ;  /* 0x0001620000047ab9 */ /* 0x000fe40000000a00 */
[----:B------:R-:W-:-:S04]  /*1080*/  ISETP.NE.U32.AND P0, PT, RZ, UR4, PT ;  /* 0x00000004ff007c0c */ /* 0x000fc8000bf05070 */
[----:B------:R-:W-:-:S13]  /*1090*/  ISETP.NE.AND.EX P0, PT, RZ, UR5, PT, P0 ;  /* 0x00000005ff007c0c */ /* 0x000fda000bf05300 */
[----:B------:R-:W-:Y:S05]  /*10a0*/  @!P0 BRA `(.L_x_13) ;  /* 0x0000000000108947 */ /* 0x000fea0003800000 */
[----:B-1----:R-:W1:Y:S02]  /*10b0*/  LDC.64 R2, c[0x0][0x588] ;  /* 0x00016200ff027b82 */ /* 0x002e640000000a00 */
[----:B-1----:R-:W2:Y:S02]  /*10c0*/  LDG.E R2, desc[UR14][R2.64] ;  /* 0x0000000e02027981 */ /* 0x002ea4000c1e1900 */
[----:B--2---:R-:W-:Y:S01]  /*10d0*/  R2UR UR20, R2 ;  /* 0x00000000021472ca */ /* 0x004fe200000e0000 */
[----:B------:R-:W-:-:S14]  /*10e0*/  BRA `(.L_x_12) ;  /* 0x0000000000047947 */ /* 0x000fdc0003800000 */
.L_x_13:
[----:B------:R-:W-:-:S05]  /*10f0*/  ULDC UR20, c[0x0][0x580] ;  /* 0x0001600000147ab9 */ /* 0x000fca0000000800 */
.L_x_12:
[----:B------:R-:W-:Y:S02]  /*1100*/  ULDC.64 UR4, c[0x0][0x5a0] ;  /* 0x0001680000047ab9 */ /* 0x000fe40000000a00 */
        /* <DEDUP_REMOVED lines=11> */
.L_x_14:
        /* <DEDUP_REMOVED lines=8> */
.L_x_16:
[----:B------:R-:W-:-:S05]  /*1240*/  ULDC UR21, c[0x0][0x584] ;  /* 0x0001610000157ab9 */ /* 0x000fca0000000800 */
.L_x_15:
[----:B------:R-:W-:-:S13]  /*1250*/  LOP3.LUT P0, RZ, R4, 0xff, RZ, 0xc0, !PT ;  /* 0x000000ff04ff7812 */ /* 0x000fda000780c0ff */
[----:B------:R-:W-:Y:S05]  /*1260*/  @!P0 EXIT ;  /* 0x000000000000894d */ /* 0x000fea0003800000 */
[----:B------:R-:W-:Y:S01]  /*1270*/  ULDC UR4, c[0x0][0x28c] ;  /* 0x0000a30000047ab9 */ /* 0x000fe20000000800 */
[----:B------:R-:W-:Y:S02]  /*1280*/  ULOP3.LUT UR23, UR13, 0x1, URZ, 0xfc, !UPT ;  /* 0x000000010d177892 */ /* 0x000fe4000f8efc3f */
[----:B------:R-:W-:-:S04]  /*1290*/  UIADD3 UR4, UR4, 0x3f, URZ ;  /* 0x0000003f04047890 */ /* 0x000fc8000fffe03f */
[----:B------:R-:W-:-:S04]  /*12a0*/  USHF.R.S32.HI UR5, URZ, 0x1f, UR4 ;  /* 0x0000001f3f057899 */ /* 0x000fc80008011404 */
[----:B------:R-:W-:-:S03]  /*12b0*/  ULEA.HI UR5, UR5, UR4, URZ, 0x6 ;  /* 0x0000000405057291 */ /* 0x000fc6000f8f303f */
[----:B------:R-:W-:Y:S01]  /*12c0*/  UMOV UR4, URZ ;  /* 0x0000003f00047c82 */ /* 0x000fe20008000000 */
[----:B------:R-:W-:-:S03]  /*12d0*/  USHF.R.S32.HI UR9, URZ, 0x6, UR5 ;  /* 0x000000063f097899 */ /* 0x000fc60008011405 */
[----:B------:R-:W-:-:S09]  /*12e0*/  UMOV UR5, URZ ;  /* 0x0000003f00057c82 */ /* 0x000fd20008000000 */
.L_x_297:
[----:B-1----:R-:W1:Y:S01]  /*12f0*/  S2R R0, SR_TID.X ;  /* 0x0000000000007919 */ /* 0x002e620000002100 */
[----:B--2---:R-:W2:Y:S01]  /*1300*/  S2UR UR17, SR_CgaCtaId ;  /* 0x00000000001179c3 */ /* 0x004ea20000008800 */
[----:B------:R-:W-:Y:S01]  /*1310*/  UMOV UR16, 0x400 ;  /* 0x0000040000107882 */ /* 0x000fe20000000000 */
[----:B------:R-:W-:Y:S01]  /*1320*/  UMOV UR6, URZ ;  /* 0x0000003f00067c82 */ /* 0x000fe20008000000 */
[----:B------:R-:W-:Y:S01]  /*1330*/  STL [R1+0x74], RZ ;  /* 0x000074ff01007387 */ /* 0x000fe20000100800 */
[----:B------:R-:W-:Y:S01]  /*1340*/  UMOV UR7, URZ ;  /* 0x0000003f00077c82 */ /* 0x000fe20008000000 */
[----:B------:R-:W-:Y:S01]  /*1350*/  UMOV UR8, URZ ;  /* 0x0000003f00087c82 */ /* 0x000fe20008000000 */
[----:B------:R-:W-:Y:S01]  /*1360*/  CS2R R4, SRZ ;  /* 0x0000000000047805 */ /* 0x000fe2000001ff00 */
[----:B------:R-:W-:Y:S01]  /*1370*/  STL [R1+0x70], RZ ;  /* 0x000070ff01007387 */ /* 0x000fe20000100800 */
[----:B---3--:R-:W3:Y:S01]  /*1380*/  LDC R2, c[0x0][0x28c] ;  /* 0x0000a300ff027b82 */ /* 0x008ee20000000800 */
[----:B------:R-:W-:-:S02]  /*1390*/  CS2R R6, SRZ ;  /* 0x0000000000067805 */ /* 0x000fc4000001ff00 */
[----:B------:R-:W-:Y:S01]  /*13a0*/  CS2R R8, SRZ ;  /* 0x0000000000087805 */ /* 0x000fe2000001ff00 */
[----:B------:R-:W-:Y:S01]  /*13b0*/  STL [R1+0x6c], RZ ;  /* 0x00006cff01007387 */ /* 0x000fe20000100800 */
[----:B------:R-:W-:Y:S02]  /*13c0*/  CS2R R10, SRZ ;  /* 0x00000000000a7805 */ /* 0x000fe4000001ff00 */
[----:B------:R-:W-:Y:S02]  /*13d0*/  CS2R R12, SRZ ;  /* 0x00000000000c7805 */ /* 0x000fe4000001ff00 */
[----:B------:R-:W-:Y:S01]  /*13e0*/  CS2R R14, SRZ ;  /* 0x00000000000e7805 */ /* 0x000fe2000001ff00 */
[----:B------:R-:W-:Y:S01]  /*13f0*/  STL [R1+0x68], RZ ;  /* 0x000068ff01007387 */ /* 0x000fe20000100800 */
[----:B------:R-:W-:Y:S02]  /*1400*/  CS2R R16, SRZ ;  /* 0x0000000000107805 */ /* 0x000fe4000001ff00 */
[----:B0-----:R-:W-:-:S02]  /*1410*/  CS2R R18, SRZ ;  /* 0x0000000000127805 */ /* 0x001fc4000001ff00 */
[----:B------:R-:W-:Y:S01]  /*1420*/  CS2R R20, SRZ ;  /* 0x0000000000147805 */ /* 0x000fe2000001ff00 */
[----:B------:R-:W-:Y:S01]  /*1430*/  STL [R1+0x64], RZ ;  /* 0x000064ff01007387 */ /* 0x000fe20000100800 */
[----:B------:R-:W-:Y:S02]  /*1440*/  CS2R R22, SRZ ;  /* 0x0000000000167805 */ /* 0x000fe4000001ff00 */
[----:B------:R-:W-:Y:S02]  /*1450*/  CS2R R152, SRZ ;  /* 0x0000000000987805 */ /* 0x000fe4000001ff00 */
[----:B------:R-:W-:Y:S01]  /*1460*/  CS2R R154, SRZ ;  /* 0x00000000009a7805 */ /* 0x000fe2000001ff00 */
[----:B------:R-:W-:Y:S01]  /*1470*/  STL [R1+0x60], RZ ;  /* 0x000060ff01007387 */ /* 0x000fe20000100800 */
[----:B------:R-:W-:Y:S02]  /*1480*/  CS2R R156, SRZ ;  /* 0x00000000009c7805 */ /* 0x000fe4000001ff00 */
[----:B------:R-:W-:-:S02]  /*1490*/  CS2R R158, SRZ ;  /* 0x00000000009e7805 */ /* 0x000fc4000001ff00 */
[----:B------:R-:W-:Y:S01]  /*14a0*/  CS2R R160, SRZ ;  /* 0x0000000000a07805 */ /* 0x000fe2000001ff00 */
[----:B------:R-:W-:Y:S01]  /*14b0*/  STL [R1+0x5c], RZ ;  /* 0x00005cff01007387 */ /* 0x000fe20000100800 */
[----:B------:R-:W-:Y:S02]  /*14c0*/  CS2R R162, SRZ ;  /* 0x0000000000a27805 */ /* 0x000fe4000001ff00 */
[----:B------:R-:W-:Y:S02]  /*14d0*/  CS2R R164, SRZ ;  /* 0x0000000000a47805 */ /* 0x000fe4000001ff00 */
[----:B------:R-:W-:Y:S02]  /*14e0*/  CS2R R166, SRZ ;  /* 0x0000000000a67805 */ /* 0x000fe4000001ff00 */
[----:B-1----:R-:W-:Y:S01]  /*14f0*/  LOP3.LUT R0, R0, 0x80, RZ, 0xc0, !PT ;  /* 0x0000008000007812 */ /* 0x002fe200078ec0ff */
[----:B------:R-:W-:Y:S01]  /*1500*/  STL [R1+0x58], RZ ;  /* 0x000058ff01007387 */ /* 0x000fe20000100800 */
[----:B---3--:R-:W-:-:S02]  /*1510*/  ISETP.GE.AND P0, PT, R2, 0x1, PT ;  /* 0x000000010200780c */ /* 0x008fc40003f06270 */
[----:B------:R-:W-:Y:S02]  /*1520*/  CS2R R2, SRZ ;  /* 0x0000000000027805 */ /* 0x000fe4000001ff00 */
[----:B------:R-:W-:Y:S01]  /*1530*/  SHF.R.U32.HI R0, RZ, 0x7, R0 ;  /* 0x00000007ff007819 */ /* 0x000fe20000011600 */
[----:B------:R-:W-:Y:S01]  /*1540*/  STL [R1+0x54], RZ ;  /* 0x000054ff01007387 */ /* 0x000fe20000100800 */
[----:B------:R-:W-:Y:S02]  /*1550*/  CS2R R168, SRZ ;  /* 0x0000000000a87805 */ /* 0x000fe4000001ff00 */
[----:B------:R-:W-:Y:S02]  /*1560*/  CS2R R170, SRZ ;  /* 0x0000000000aa7805 */ /* 0x000fe4000001ff00 */
[----:B------:R-:W-:Y:S01]  /*1570*/  CS2R R172, SRZ ;  /* 0x0000000000ac7805 */ /* 0x000fe2000001ff00 */
[----:B------:R-:W-:Y:S01]  /*1580*/  STL [R1+0x50], RZ ;  /* 0x000050ff01007387 */ /* 0x000fe20000100800 */
[----:B------:R-:W-:-:S02]  /*1590*/  CS2R R174, SRZ ;  /* 0x0000000000ae7805 */ /* 0x000fc4000001ff00 */
[----:B------:R-:W-:Y:S02]  /*15a0*/  CS2R R176, SRZ ;  /* 0x0000000000b07805 */ /* 0x000fe4000001ff00 */
[----:B------:R-:W-:Y:S01]  /*15b0*/  CS2R R178, SRZ ;  /* 0x0000000000b27805 */ /* 0x000fe2000001ff00 */
[----:B------:R-:W0:Y:S01]  /*15c0*/  SHFL.IDX PT, R0, R0, RZ, 0x1f ;  /* 0x00001fff00007589 */ /* 0x000e2200000e0000 */
[----:B------:R-:W-:Y:S02]  /*15d0*/  CS2R R180, SRZ ;  /* 0x0000000000b47805 */ /* 0x000fe4000001ff00 */
[----:B------:R-:W-:Y:S02]  /*15e0*/  CS2R R182, SRZ ;  /* 0x0000000000b67805 */ /* 0x000fe4000001ff00 */
[----:B------:R-:W-:Y:S01]  /*15f0*/  CS2R R184, SRZ ;  /* 0x0000000000b87805 */ /* 0x000fe2000001ff00 */
[----:B------:R1:W-:Y:S01]  /*1600*/  STL [R1+0x4c], RZ ;  /* 0x00004cff01007387 */ /* 0x0003e20000100800 */
[----:B------:R-:W-:-:S02]  /*1610*/  CS2R R186, SRZ ;  /* 0x0000000000ba7805 */ /* 0x000fc4000001ff00 */
[----:B------:R-:W-:Y:S02]  /*1620*/  CS2R R188, SRZ ;  /* 0x0000000000bc7805 */ /* 0x000fe4000001ff00 */
[----:B------:R-:W-:Y:S01]  /*1630*/  CS2R R190, SRZ ;  /* 0x0000000000be7805 */ /* 0x000fe2000001ff00 */
[----:B------:R1:W-:Y:S01]  /*1640*/  STL [R1+0x48], RZ ;  /* 0x000048ff01007387 */ /* 0x0003e20000100800 */
        /* <DEDUP_REMOVED lines=14> */
[----:B------:R-:W-:Y:S02]  /*1730*/  CS2R R214, SRZ ;  /* 0x0000000000d67805 */ /* 0x000fe4000001ff00 */
[----:B0-----:R-:W-:Y:S01]  /*1740*/  R2UR UR11, R0 ;  /* 0x00000000000b72ca */ /* 0x001fe200000e0000 */
[----:B------:R1:W-:Y:S01]  /*1750*/  STL [R1+0x38], RZ ;  /* 0x000038ff01007387 */ /* 0x0003e20000100800 */
[----:B------:R-:W-:Y:S01]  /*1760*/  IMAD.MOV.U32 R0, RZ, RZ, RZ ;  /* 0x000000ffff007224 */ /* 0x000fe200078e00ff */
[----:B------:R-:W-:Y:S02]  /*1770*/  CS2R R216, SRZ ;  /* 0x0000000000d87805 */ /* 0x000fe4000001ff00 */
[----:B------:R-:W-:Y:S01]  /*1780*/  CS2R R218, SRZ ;  /* 0x0000000000da7805 */ /* 0x000fe2000001ff00 */
[----:B------:R1:W-:Y:S01]  /*1790*/  STL [R1+0x34], RZ ;  /* 0x000034ff01007387 */ /* 0x0003e20000100800 */
[----:B------:R-:W-:-:S02]  /*17a0*/  CS2R R220, SRZ ;  /* 0x0000000000dc7805 */ /* 0x000fc4000001ff00 */
[----:B------:R-:W-:Y:S02]  /*17b0*/  CS2R R222, SRZ ;  /* 0x0000000000de7805 */ /* 0x000fe4000001ff00 */
[----:B------:R-:W-:Y:S01]  /*17c0*/  CS2R R224, SRZ ;  /* 0x0000000000e07805 */ /* 0x000fe2000001ff00 */
[----:B------:R1:W-:Y:S01]  /*17d0*/  STL [R1+0x30], RZ ;  /* 0x000030ff01007387 */ /* 0x0003e20000100800 */
[----:B------:R-:W-:Y:S01]  /*17e0*/  IMAD.MOV.U32 R226, RZ, RZ, RZ ;  /* 0x000000ffffe27224 */ /* 0x000fe200078e00ff */
[----:B------:R-:W-:Y:S01]  /*17f0*/  CS2R R88, SRZ ;  /* 0x0000000000587805 */ /* 0x000fe2000001ff00 */
[----:B------:R-:W-:Y:S01]  /*1800*/  IMAD.U32 R227, RZ, RZ, UR4 ;  /* 0x00000004ffe37e24 */ /* 0x000fe2000f8e00ff */
[----:B------:R1:W-:Y:S01]  /*1810*/  STL [R1+0x2c], RZ ;  /* 0x00002cff01007387 */ /* 0x0003e20000100800 */
[----:B------:R-:W-:Y:S01]  /*1820*/  ULEA.HI UR10, UR11, UR11, URZ, 0x1 ;  /* 0x0000000b0b0a7291 */ /* 0x000fe2000f8f083f */
[----:B------:R-:W-:Y:S02]  /*1830*/  CS2R R90, SRZ ;  /* 0x00000000005a7805 */ /* 0x000fe4000001ff00 */
[----:B------:R-:W-:Y:S01]  /*1840*/  CS2R R92, SRZ ;  /* 0x00000000005c7805 */ /* 0x000fe2000001ff00 */
[----:B------:R1:W-:Y:S01]  /*1850*/  STL [R1+0x28], RZ ;  /* 0x000028ff01007387 */ /* 0x0003e20000100800 */
[----:B------:R-:W-:Y:S01]  /*1860*/  ULOP3.LUT UR12, UR10, 0xffffe, URZ, 0xc0, !UPT ;  /* 0x000ffffe0a0c7892 */ /* 0x000fe2000f8ec03f */
[----:B------:R-:W-:Y:S01]  /*1870*/  CS2R R94, SRZ ;  /* 0x00000000005e7805 */ /* 0x000fe2000001ff00 */
[----:B--2---:R-:W-:Y:S01]  /*1880*/  ULEA UR10, UR17, UR16, 0x18 ;  /* 0x00000010110a7291 */ /* 0x004fe2000f8ec03f */
[----:B------:R1:W-:Y:S01]  /*1890*/  STL [R1+0x24], RZ ;  /* 0x000024ff01007387 */ /* 0x0003e20000100800 */
[----:B------:R-:W-:Y:S01]  /*18a0*/  UIADD3 UR12, UR11, -UR12, URZ ;  /* 0x8000000c0b0c7290 */ /* 0x000fe2000fffe03f */
[----:B------:R-:W-:-:S02]  /*18b0*/  CS2R R96, SRZ ;  /* 0x0000000000607805 */ /* 0x000fc4000001ff00 */
[----:B------:R-:W-:Y:S01]  /*18c0*/  CS2R R98, SRZ ;  /* 0x0000000000627805 */ /* 0x000fe2000001ff00 */
[----:B------:R1:W-:Y:S01]  /*18d0*/  STL [R1+0x20], RZ ;  /* 0x000020ff01007387 */ /* 0x0003e20000100800 */
[----:B------:R-:W-:Y:S01]  /*18e0*/  ULEA UR12, UR12, UR10, 0xc ;  /* 0x0000000a0c0c7291 */ /* 0x000fe2000f8e603f */
[----:B------:R-:W-:Y:S02]  /*18f0*/  CS2R R100, SRZ ;  /* 0x0000000000647805 */ /* 0x000fe4000001ff00 */
[----:B------:R-:W-:Y:S01]  /*1900*/  CS2R R102, SRZ ;  /* 0x0000000000667805 */ /* 0x000fe2000001ff00 */
[----:B------:R1:W-:Y:S01]  /*1910*/  STL [R1+0x1c], RZ ;  /* 0x00001cff01007387 */ /* 0x0003e20000100800 */
[----:B------:R-:W-:Y:S01]  /*1920*/  UIADD3 UR12, UR12, 0x100, URZ ;  /* 0x000001000c0c7890 */ /* 0x000fe2000fffe03f */
[----:B------:R-:W-:Y:S02]  /*1930*/  CS2R R104, SRZ ;  /* 0x0000000000687805 */ /* 0x000fe4000001ff00 */
[----:B------:R-:W-:Y:S01]  /*1940*/  CS2R R106, SRZ ;  /* 0x00000000006a7805 */ /* 0x000fe2000001ff00 */
[----:B------:R1:W-:Y:S01]  /*1950*/  STL [R1+0x18], RZ ;  /* 0x000018ff01007387 */ /* 0x0003e20000100800 */
[----:B------:R-:W-:Y:S01]  /*1960*/  USHF.R.U32.HI UR11, URZ, 0x4, UR12 ;  /* 0x000000043f0b7899 */ /* 0x000fe2000801160c */
[----:B------:R-:W-:-:S02]  /*1970*/  CS2R R108, SRZ ;  /* 0x00000000006c7805 */ /* 0x000fc4000001ff00 */
[----:B------:R-:W-:Y:S01]  /*1980*/  CS2R R110, SRZ ;  /* 0x00000000006e7805 */ /* 0x000fe2000001ff00 */
[----:B------:R1:W-:Y:S01]  /*1990*/  STL [R1+0x14], RZ ;  /* 0x000014ff01007387 */ /* 0x0003e20000100800 */
[----:B------:R-:W-:Y:S01]  /*19a0*/  ULOP3.LUT UR11, UR11, 0x3fff, URZ, 0xc0, !UPT ;  /* 0x00003fff0b0b7892 */ /* 0x000fe2000f8ec03f */
[----:B------:R-:W-:Y:S01]  /*19b0*/  CS2R R112, SRZ ;  /* 0x0000000000707805 */ /* 0x000fe2000001ff00 */
[----:B------:R-:W-:Y:S01]  /*19c0*/  UMOV UR12, UR5 ;  /* 0x00000005000c7c82 */ /* 0x000fe20008000000 */
        /* <DEDUP_REMOVED lines=16> */
[----:B------:R1:W-:Y:S01]  /*1ad0*/  STL [R1], RZ ;  /* 0x000000ff01007387 */ /* 0x0003e20000100800 */
[----:B------:R-:W-:Y:S02]  /*1ae0*/  CS2R R138, SRZ ;  /* 0x00000000008a7805 */ /* 0x000fe4000001ff00 */
[----:B------:R-:W-:Y:S02]  /*1af0*/  CS2R R140, SRZ ;  /* 0x00000000008c7805 */ /* 0x000fe4000001ff00 */
[----:B------:R-:W-:Y:S02]  /*1b00*/  CS2R R142, SRZ ;  /* 0x00000000008e7805 */ /* 0x000fe4000001ff00 */
[----:B------:R-:W-:-:S02]  /*1b10*/  CS2R R144, SRZ ;  /* 0x0000000000907805 */ /* 0x000fc4000001ff00 */
[----:B------:R-:W-:Y:S02]  /*1b20*/  CS2R R146, SRZ ;  /* 0x0000000000927805 */ /* 0x000fe4000001ff00 */
[----:B------:R-:W-:Y:S02]  /*1b30*/  CS2R R148, SRZ ;  /* 0x0000000000947805 */ /* 0x000fe4000001ff00 */
[----:B------:R-:W-:Y:S02]  /*1b40*/  CS2R R150, SRZ ;  /* 0x0000000000967805 */ /* 0x000fe4000001ff00 */
[----:B------:R-:W-:Y:S02]  /*1b50*/  CS2R R24, SRZ ;  /* 0x0000000000187805 */ /* 0x000fe4000001ff00 */
[----:B----4-:R-:W-:Y:S02]  /*1b60*/  CS2R R26, SRZ ;  /* 0x00000000001a7805 */ /* 0x010fe4000001ff00 */
[----:B------:R-:W-:-:S02]  /*1b70*/  CS2R R28, SRZ ;  /* 0x00000000001c7805 */ /* 0x000fc4000001ff00 */
[----:B------:R-:W-:Y:S02]  /*1b80*/  CS2R R30, SRZ ;  /* 0x00000000001e7805 */ /* 0x000fe4000001ff00 */
[----:B------:R-:W-:Y:S02]  /*1b90*/  CS2R R32, SRZ ;  /* 0x0000000000207805 */ /* 0x000fe4000001ff00 */
        /* <DEDUP_REMOVED lines=26> */
[----:B------:R-:W-:Y:S01]  /*1d40*/  CS2R R86, SRZ ;  /* 0x0000000000567805 */ /* 0x000fe2000001ff00 */
[----:B-1----:R-:W-:Y:S06]  /*1d50*/  @!P0 BRA `(.L_x_17) ;  /* 0x0000001000888947 */ /* 0x002fec0003800000 */
[----:B------:R-:W-:-:S06]  /*1d60*/  UISETP.NE.AND UP0, UPT, UR23, 0x3, UPT ;  /* 0x000000031700788c */ /* 0x000fcc000bf05270 */
[----:B------:R-:W-:-:S13]  /*1d70*/  PLOP3.LUT P1, PT, PT, PT, UP0, 0x80, 0x0 ;  /* 0x000000000000781c */ /* 0x000fda0003f2f008 */
[----:B------:R-:W-:Y:S05]  /*1d80*/  @!P1 BRA `(.L_x_18) ;  /* 0x0000000000049947 */ /* 0x000fea0003800000 */
[----:B------:R-:W-:Y:S01]  /*1d90*/  BPT.TRAP 0x1 ;  /* 0x000000040000795c */ /* 0x000fe20000300000 */
.L_x_18:
[----:B------:R-:W-:Y:S01]  /*1da0*/  ULEA UR6, UR5, UR10, 0x3 ;  /* 0x0000000a05067291 */ /* 0x000fe2000f8e183f */
[----:B------:R-:W-:-:S05]  /*1db0*/  IMAD.U32 R0, RZ, RZ, UR4 ;  /* 0x00000004ff007e24 */ /* 0x000fca000f8e00ff */
[----:B------:R-:W-:-:S04]  /*1dc0*/  SHF.L.U32 R0, R0, 0x1f, RZ ;  /* 0x0000001f00007819 */ /* 0x000fc800000006ff */
[----:B------:R0:W1:Y:S01]  /*1dd0*/  SYNCS.PHASECHK.TRANS64.TRYWAIT P0, [UR6], R0 ;  /* 0x00000000ff0075a7 */ /* 0x0000620008000146 */
[----:B------:R-:W-:Y:S05]  /*1de0*/  @!P1 BRA `(.L_x_19) ;  /* 0x0000000000049947 */ /* 0x000fea0003800000 */
[----:B------:R-:W-:Y:S01]  /*1df0*/  BPT.TRAP 0x1 ;  /* 0x000000040000795c */ /* 0x000fe20000300000 */
.L_x_19:
[----:B-1----:R-:W-:Y:S05]  /*1e00*/  @P0 BRA `(.L_x_20) ;  /* 0x0000000000080947 */ /* 0x002fea0003800000 */
[----:B------:R-:W1:Y:S02]  /*1e10*/  SYNCS.PHASECHK.TRANS64.TRYWAIT P0, [UR6], R0 ;  /* 0x00000000ff0075a7 */ /* 0x000e640008000146 */
[----:B-1----:R-:W-:Y:S05]  /*1e20*/  @!P0 BRA `(.L_x_21) ;  /* 0x000000e400fc8947 */ /* 0x002fea0003800000 */
.L_x_20:
[----:B------:R-:W-:Y:S01]  /*1e30*/  UIADD3 UR6, UR10, 0x10100, URZ ;  /* 0x000101000a067890 */ /* 0x000fe2000fffe03f */
[----:B------:R-:W-:Y:S01]  /*1e40*/  WARPGROUP.ARRIVE ;  /* 0x00000000000079c5 */ /* 0x000fe20000000000 */
[----:B------:R-:W-:Y:S01]  /*1e50*/  ULOP3.LUT UR7, UR11, 0x10000, URZ, 0xfc, !UPT ;  /* 0x000100000b077892 */ /* 0x000fe2000f8efc3f */
[----:B------:R2:W-:Y:S01]  /*1e60*/  STL [R1+0x74], RZ ;  /* 0x000074ff01007387 */ /* 0x0005e20000100800 */
[----:B------:R-:W-:Y:S01]  /*1e70*/  USHF.R.U32.HI UR6, URZ, 0x4, UR6 ;  /* 0x000000043f067899 */ /* 0x000fe20008011606 */
[----:B01----:R-:W-:Y:S01]  /*1e80*/  IMAD.MOV.U32 R0, RZ, RZ, RZ ;  /* 0x000000ffff007224 */ /* 0x003fe200078e00ff */
[----:B------:R-:W-:Y:S01]  /*1e90*/  ULEA UR7, UR5, UR7, 0xa ;  /* 0x0000000705077291 */ /* 0x000fe2000f8e503f */
[----:B------:R2:W-:Y:S01]  /*1ea0*/  STL [R1+0x70], RZ ;  /* 0x000070ff01007387 */ /* 0x0005e20000100800 */
[----:B------:R-:W-:Y:S01]  /*1eb0*/  ULOP3.LUT UR6, UR6, 0x3fff, URZ, 0xc0, !UPT ;  /* 0x00003fff06067892 */ /* 0x000fe2000f8ec03f */
[----:B------:R-:W-:Y:S01]  /*1ec0*/  CS2R R2, SRZ ;  /* 0x0000000000027805 */ /* 0x000fe2000001ff00 */
[----:B------:R-:W-:Y:S01]  /*1ed0*/  UMOV UR17, 0x80000020 ;  /* 0x8000002000117882 */ /* 0x000fe20000000000 */
[----:B------:R-:W-:Y:S01]  /*1ee0*/  UMOV UR19, 0x80000020 ;  /* 0x8000002000137882 */ /* 0x000fe20000000000 */
[----:B------:R-:W-:Y:S01]  /*1ef0*/  ULOP3.LUT UR6, UR6, 0x10000, URZ, 0xfc, !UPT ;  /* 0x0001000006067892 */ /* 0x000fe2000f8efc3f */
[----:B------:R2:W-:Y:S01]  /*1f00*/  STL [R1+0x6c], RZ ;  /* 0x00006cff01007387 */ /* 0x0005e20000100800 */
[----:B------:R-:W-:Y:S01]  /*1f10*/  UMOV UR16, UR7 ;  /* 0x0000000700107c82 */ /* 0x000fe20008000000 */
[----:B------:R-:W-:Y:S01]  /*1f20*/  CS2R R4, SRZ ;  /* 0x0000000000047805 */ /* 0x000fe2000001ff00 */
[----:B------:R-:W-:Y:S01]  /*1f30*/  ULEA UR8, UR5, UR6, 0x9 ;  /* 0x0000000605087291 */ /* 0x000fe2000f8e483f */
[----:B------:R2:W-:Y:S01]  /*1f40*/  STL [R1+0x68], RZ ;  /* 0x000068ff01007387 */ /* 0x0005e20000100800 */
[----:B------:R-:W-:Y:S01]  /*1f50*/  CS2R R6, SRZ ;  /* 0x0000000000067805 */ /* 0x000fe2000001ff00 */
[----:B------:R-:W-:Y:S01]  /*1f60*/  UMOV UR6, 0x2 ;  /* 0x0000000200067882 */ /* 0x000fe20000000000 */
[----:B------:R-:W-:Y:S01]  /*1f70*/  CS2R R8, SRZ ;  /* 0x0000000000087805 */ /* 0x000fe2000001ff00 */
[----:B------:R2:W-:Y:S01]  /*1f80*/  STL [R1+0x64], RZ ;  /* 0x000064ff01007387 */ /* 0x0005e20000100800 */
[----:B------:R-:W-:Y:S01]  /*1f90*/  CS2R R10, SRZ ;  /* 0x00000000000a7805 */ /* 0x000fe2000001ff00 */
[----:B------:R-:W-:Y:S01]  /*1fa0*/  UMOV UR18, UR8 ;  /* 0x0000000800127c82 */ /* 0x000fe20008000000 */
[----:B------:R-:W-:Y:S01]  /*1fb0*/  CS2R R12, SRZ ;  /* 0x00000000000c7805 */ /* 0x000fe2000001ff00 */
[----:B------:R-:W-:Y:S01]  /*1fc0*/  QGMMA.64x128x32.F32.E5M2.E5M2 R88, gdesc[UR16], RZ, !UPT ;  /* 0x01e00000105879f3 */ /* 0x000fe2000c7038ff */
[----:B------:R-:W-:Y:S01]  /*1fd0*/  UIADD3 UR16, UR7, 0x200, URZ ;  /* 0x0000020007107890 */ /* 0x000fe2000fffe03f */
[----:B------:R2:W-:Y:S01]  /*1fe0*/  STL [R1+0x60], RZ ;  /* 0x000060ff01007387 */ /* 0x0005e20000100800 */
[----:B------:R-:W-:Y:S01]  /*1ff0*/  UMOV UR17, 0x80000020 ;  /* 0x8000002000117882 */ /* 0x000fe20000000000 */
[----:B------:R-:W-:-:S02]  /*2000*/  CS2R R14, SRZ ;  /* 0x00000000000e7805 */ /* 0x000fc4000001ff00 */
[----:B------:R-:W-:Y:S01]  /*2010*/  CS2R R16, SRZ ;  /* 0x0000000000107805 */ /* 0x000fe2000001ff00 */
[----:B------:R2:W-:Y:S01]  /*2020*/  STL [R1+0x5c], RZ ;  /* 0x00005cff01007387 */ /* 0x0005e20000100800 */
[----:B------:R-:W-:Y:S02]  /*2030*/  CS2R R18, SRZ ;  /* 0x0000000000127805 */ /* 0x000fe4000001ff00 */
[----:B------:R-:W-:Y:S02]  /*2040*/  CS2R R20, SRZ ;  /* 0x0000000000147805 */ /* 0x000fe4000001ff00 */
[----:B------:R-:W-:Y:S01]  /*2050*/  CS2R R22, SRZ ;  /* 0x0000000000167805 */ /* 0x000fe2000001ff00 */
[----:B------:R2:W-:Y:S01]  /*2060*/  STL [R1+0x58], RZ ;  /* 0x000058ff01007387 */ /* 0x0005e20000100800 */
[----:B------:R-:W-:Y:S01]  /*2070*/  CS2R R152, SRZ ;  /* 0x0000000000987805 */ /* 0x000fe2000001ff00 */
[----:B------:R-:W-:Y:S01]  /*2080*/  QGMMA.64x128x32.F32.E5M2.E5M2 R24, gdesc[UR16], RZ, !UPT ;  /* 0x01e00000101879f3 */ /* 0x000fe2000c7038ff */
[----:B------:R-:W-:Y:S01]  /*2090*/  UIADD3 UR16, UR7, 0x2, URZ ;  /* 0x0000000207107890 */ /* 0x000fe2000fffe03f */
[----:B------:R2:W-:Y:S01]  /*20a0*/  STL [R1+0x54], RZ ;  /* 0x000054ff01007387 */ /* 0x0005e20000100800 */
[----:B------:R-:W-:Y:S01]  /*20b0*/  UIADD3 UR18, UR8, 0x2, URZ ;  /* 0x0000000208127890 */ /* 0x000fe2000fffe03f */
[----:B------:R-:W-:Y:S01]  /*20c0*/  CS2R R154, SRZ ;  /* 0x00000000009a7805 */ /* 0x000fe2000001ff00 */
[----:B------:R-:W-:Y:S01]  /*20d0*/  UMOV UR17, 0x80000020 ;  /* 0x8000002000117882 */ /* 0x000fe20000000000 */
        /* <DEDUP_REMOVED lines=9> */
[----:B------:R-:W-:Y:S02]  /*2170*/  CS2R R166, SRZ ;  /* 0x0000000000a67805 */ /* 0x000fe4000001ff00 */
        /* <DEDUP_REMOVED lines=39> */
[----:B------:R-:W-:-:S03]  /*23f0*/  IMAD.MOV.U32 R226, RZ, RZ, RZ ;  /* 0x000000ffffe27224 */ /* 0x000fc600078e00ff */
[----:B------:R2:W-:Y:S04]  /*2400*/  STL [R1+0x1c], RZ ;  /* 0x00001cff01007387 */ /* 0x0005e80000100800 */
[----:B------:R2:W-:Y:S04]  /*2410*/  STL [R1+0x18], RZ ;  /* 0x000018ff01007387 */ /* 0x0005e80000100800 */
[----:B------:R2:W-:Y:S04]  /*2420*/  STL [R1+0x14], RZ ;  /* 0x000014ff01007387 */ /* 0x0005e80000100800 */
[----:B------:R2:W-:Y:S04]  /*2430*/  STL [R1+0x10], RZ ;  /* 0x000010ff01007387 */ /* 0x0005e80000100800 */
[----:B------:R2:W-:Y:S04]  /*2440*/  STL [R1+0xc], RZ ;  /* 0x00000cff01007387 */ /* 0x0005e80000100800 */
[----:B------:R2:W-:Y:S04]  /*2450*/  STL [R1+0x8], RZ ;  /* 0x000008ff01007387 */ /* 0x0005e80000100800 */
[----:B------:R2:W-:Y:S04]  /*2460*/  STL [R1+0x4], RZ ;  /* 0x000004ff01007387 */ /* 0x0005e80000100800 */
[----:B------:R2:W-:Y:S01]  /*2470*/  STL [R1], RZ ;  /* 0x000000ff01007387 */ /* 0x0005e20000100800 */
[----:B------:R-:W-:Y:S01]  /*2480*/  QGMMA.64x128x32.F32.E5M2.E5M2 R88, gdesc[UR16], R88 ;  /* 0x01e00000105879f3 */ /* 0x000fe20008703858 */
[----:B------:R-:W-:Y:S01]  /*2490*/  UIADD3 UR16, UR7, 0x202, URZ ;  /* 0x0000020207107890 */ /* 0x000fe2000fffe03f */
[----:B------:R-:W-:-:S02]  /*24a0*/  UMOV UR17, 0x80000020 ;  /* 0x8000002000117882 */ /* 0x000fc40000000000 */
[----:B------:R-:W-:Y:S02]  /*24b0*/  ULDC UR7, c[0x0][0x50c] ;  /* 0x0001430000077ab9 */ /* 0x000fe40000000800 */
[----:B------:R-:W-:-:S04]  /*24c0*/  UISETP.NE.AND UP0, UPT, UR7, 0x2, UPT ;  /* 0x000000020700788c */ /* 0x000fc8000bf05270 */
[----:B------:R-:W-:Y:S02]  /*24d0*/  USEL UR7, URZ, 0x1, UP0 ;  /* 0x000000013f077887 */ /* 0x000fe40008000000 */
[----:B------:R-:W-:Y:S04]  /*24e0*/  QGMMA.64x128x32.F32.E5M2.E5M2 R24, gdesc[UR16], R24, gsb0 ;  /* 0x01e00000101879f3 */ /* 0x000fe80008003818 */
[----:B------:R-:W-:-:S13]  /*24f0*/  ISETP.NE.AND P0, PT, RZ, UR7, PT ;  /* 0x00000007ff007c0c */ /* 0x000fda000bf05270 */
[----:B--2---:R-:W-:Y:S05]  /*2500*/  @!P0 BRA `(.L_x_22) ;  /* 0x0000000800808947 */ /* 0x004fea0003800000 */
[----:B------:R-:W-:Y:S02]  /*2510*/  WARPGROUP.DEPBAR.LE gsb0, 0x0 ;  /* 0x00008000000079c5 */ /* 0x000fe40000010000 */
[----:B------:R-:W-:-:S01]  /*2520*/  FADD R227, RZ, R58 ;  /* 0x0000003affe37221 */ /* 0x000fc20000000000 */
[----:B------:R-:W-:Y:S01]  /*2530*/  FADD R226, RZ, R88 ;  /* 0x00000058ffe27221 */ /* 0x000fe20000000000 */
[----:B------:R-:W-:-:S01]  /*2540*/  FADD R225, RZ, R89 ;  /* 0x00000059ffe17221 */ /* 0x000fc20000000000 */
[----:B------:R-:W-:Y:S01]  /*2550*/  FADD R224, RZ, R90 ;  /* 0x0000005affe07221 */ /* 0x000fe20000000000 */
[----:B------:R-:W-:-:S01]  /*2560*/  FADD R223, RZ, R91 ;  /* 0x0000005bffdf7221 */ /* 0x000fc20000000000 */
[----:B------:R0:W-:Y:S01]  /*2570*/  STL [R1], R227 ;  /* 0x000000e301007387 */ /* 0x0001e20000100800 */
[----:B------:R-:W-:-:S01]  /*2580*/  FADD R222, RZ, R92 ;  /* 0x0000005cffde7221 */ /* 0x000fc20000000000 */
[----:B------:R-:W-:Y:S01]  /*2590*/  FADD R221, RZ, R93 ;  /* 0x0000005dffdd7221 */ /* 0x000fe20000000000 */
[----:B------:R-:W-:-:S01]  /*25a0*/  FADD R220, RZ, R94 ;  /* 0x0000005effdc7221 */ /* 0x000fc20000000000 */
[----:B------:R-:W-:Y:S01]  /*25b0*/  FADD R219, RZ, R95 ;  /* 0x0000005fffdb7221 */ /* 0x000fe20000000000 */
[----:B------:R-:W-:-:S01]  /*25c0*/  FADD R218, RZ, R96 ;  /* 0x00000060ffda7221 */ /* 0x000fc20000000000 */
[----:B------:R-:W-:Y:S01]  /*25d0*/  FADD R217, RZ, R97 ;  /* 0x00000061ffd97221 */ /* 0x000fe20000000000 */
[----:B------:R-:W-:-:S01]  /*25e0*/  FADD R216, RZ, R98 ;  /* 0x00000062ffd87221 */ /* 0x000fc20000000000 */
[----:B------:R-:W-:Y:S01]  /*25f0*/  FADD R215, RZ, R99 ;  /* 0x00000063ffd77221 */ /* 0x000fe20000000000 */
[----:B------:R-:W-:-:S01]  /*2600*/  FADD R214, RZ, R100 ;  /* 0x00000064ffd67221 */ /* 0x000fc20000000000 */
[----:B0-----:R-:W-:Y:S01]  /*2610*/  FADD R227, RZ, R59 ;  /* 0x0000003bffe37221 */ /* 0x001fe20000000000 */
[----:B------:R-:W-:-:S01]  /*2620*/  FADD R213, RZ, R101 ;  /* 0x00000065ffd57221 */ /* 0x000fc20000000000 */
[----:B------:R-:W-:Y:S01]  /*2630*/  FADD R212, RZ, R102 ;  /* 0x00000066ffd47221 */ /* 0x000fe20000000000 */
[----:B------:R-:W-:-:S01]  /*2640*/  FADD R211, RZ, R103 ;  /* 0x00000067ffd37221 */ /* 0x000fc20000000000 */
[----:B------:R-:W-:Y:S01]  /*2650*/  FADD R210, RZ, R104 ;  /* 0x00000068ffd27221 */ /* 0x000fe20000000000 */
[----:B------:R0:W-:Y:S01]  /*2660*/  STL [R1+0x4], R227 ;  /* 0x000004e301007387 */ /* 0x0001e20000100800 */
        /* <DEDUP_REMOVED lines=93> */
[----:B------:R-:W-:Y:S01]  /*2c40*/  UMOV UR6, URZ ;  /* 0x0000003f00067c82 */ /* 0x000fe20008000000 */
[----:B0-----:R-:W-:-:S05]  /*2c50*/  FADD R227, RZ, R66 ;  /* 0x00000042ffe37221 */ /* 0x001fca0000000000 */
[----:B------:R0:W-:Y:S02]  /*2c60*/  STL [R1+0x20], R227 ;  /* 0x000020e301007387 */ /* 0x0001e40000100800 */
        /* <DEDUP_REMOVED lines=42> */
.L_x_22:
[----:B------:R-:W-:-:S04]  /*2f10*/  UIADD3 UR12, UR5, 0x1, URZ ;  /* 0x00000001050c7890 */ /* 0x000fc8000fffe03f */
[----:B------:R-:W-:-:S04]  /*2f20*/  UISETP.NE.AND UP0, UPT, UR12, 0x4, UPT ;  /* 0x000000040c00788c */ /* 0x000fc8000bf05270 */
[----:B------:R-:W-:Y:S02]  /*2f30*/  USEL UR8, URZ, 0x1, UP0 ;  /* 0x000000013f087887 */ /* 0x000fe40008000000 */
[----:B------:R-:W-:Y:S02]  /*2f40*/  USEL UR12, UR12, URZ, UP0 ;  /* 0x0000003f0c0c7287 */ /* 0x000fe40008000000 */
[----:B------:R-:W-:-:S06]  /*2f50*/  ULOP3.LUT UR8, UR4, UR8, URZ, 0x3c, !UPT ;  /* 0x0000000804087292 */ /* 0x000fcc000f8e3c3f */
[----:B0-----:R-:W-:Y:S01]  /*2f60*/  IMAD.U32 R227, RZ, RZ, UR8 ;  /* 0x00000008ffe37e24 */ /* 0x001fe2000f8e00ff */
[----:B------:R-:W-:-:S06]  /*2f70*/  UMOV UR8, 0x1 ;  /* 0x0000000100087882 */ /* 0x000fcc0000000000 */
.L_x_17:
[----:B------:R-:W-:-:S04]  /*2f80*/  UISETP.LT.AND UP0, UPT, UR9, 0x1, UPT ;  /* 0x000000010900788c */ /* 0x000fc8000bf01270 */
[----:B------:R-:W-:-:S04]  /*2f90*/  USEL UR16, UR9, 0x1, UP0 ;  /* 0x0000000109107887 */ /* 0x000fc80008000000 */
[----:B------:R-:W-:-:S04]  /*2fa0*/  UIADD3 UR16, UR9, -UR16, URZ ;  /* 0x8000001009107290 */ /* 0x000fc8000fffe03f */
[----:B------:R-:W-:-:S06]  /*2fb0*/  UISETP.GE.AND UP0, UPT, UR16, 0x1, UPT ;  /* 0x000000011000788c */ /* 0x000fcc000bf06270 */
[----:B------:R-:W-:-:S13]  /*2fc0*/  PLOP3.LUT P0, PT, PT, PT, UP0, 0x80, 0x0 ;  /* 0x000000000000781c */ /* 0x000fda0003f0f008 */
[----:B------:R-:W-:Y:S05]  /*2fd0*/  @!P0 BRA `(.L_x_23) ;  /* 0x0000001000c48947 */ /* 0x000fea0003800000 */
[----:B------:R-:W-:Y:S01]  /*2fe0*/  IMAD.U32 R228, RZ, RZ, UR16 ;  /* 0x00000010ffe47e24 */ /* 0x000fe2000f8e00ff */
[----:B------:R-:W-:Y:S01]  /*2ff0*/  UMOV UR24, UR5 ;  /* 0x0000000500187c82 */ /* 0x000fe20008000000 */
[----:B------:R-:W-:-:S05]  /*3000*/  ULDC UR25, c[0x0][0x50c] ;  /* 0x0001430000197ab9 */ /* 0x000fca0000000800 */
.L_x_31:
[----:B------:R-:W-:-:S06]  /*3010*/  UISETP.NE.AND UP0, UPT, UR23, 0x3, UPT ;  /* 0x000000031700788c */ /* 0x000fcc000bf05270 */
[----:B------:R-:W-:-:S13]  /*3020*/  PLOP3.LUT P1, PT, PT, PT, UP0, 0x80, 0x0 ;  /* 0x000000000000781c */ /* 0x000fda0003f2f008 */
[----:B-1---5:R-:W-:Y:S05]  /*3030*/  @!P1 BRA `(.L_x_24) ;  /* 0x0000000000049947 */ /* 0x022fea0003800000 */
[----:B------:R-:W-:Y:S01]  /*3040*/  BPT.TRAP 0x1 ;  /* 0x000000040000795c */ /* 0x000fe20000300000 */
.L_x_24:
[----:B------:R-:W0:Y:S01]  /*3050*/  S2UR UR16, SR_CgaCtaId ;  /* 0x00000000001079c3 */ /* 0x000e220000008800 */
[----:B------:R-:W-:Y:S01]  /*3060*/  UMOV UR10, 0x400 ;  /* 0x00000400000a7882 */ /* 0x000fe20000000000 */
[----:B------:R-:W-:Y:S01]  /*3070*/  SHF.L.U32 R229, R227, 0x1f, RZ ;  /* 0x0000001fe3e57819 */ /* 0x000fe200000006ff */
[----:B0-----:R-:W-:-:S04]  /*3080*/  ULEA UR10, UR16, UR10, 0x18 ;  /* 0x0000000a100a7291 */ /* 0x001fc8000f8ec03f */
[----:B------:R-:W-:-:S09]  /*3090*/  ULEA UR16, UR12, UR10, 0x3 ;  /* 0x0000000a0c107291 */ /* 0x000fd2000f8e183f */
[----:B------:R0:W1:Y:S01]  /*30a0*/  SYNCS.PHASECHK.TRANS64.TRYWAIT P0, [UR16], R229 ;  /* 0x000000e5ff0075a7 */ /* 0x0000620008000150 */
[----:B------:R-:W-:Y:S05]  /*30b0*/  @!P1 BRA `(.L_x_25) ;  /* 0x0000000000049947 */ /* 0x000fea0003800000 */
[----:B------:R-:W-:Y:S01]  /*30c0*/  BPT.TRAP 0x1 ;  /* 0x000000040000795c */ /* 0x000fe20000300000 */
.L_x_25:
[----:B-1----:R-:W-:Y:S05]  /*30d0*/  @P0 BRA `(.L_x_26) ;  /* 0x0000000000080947 */ /* 0x002fea0003800000 */
[----:B------:R-:W1:Y:S02]  /*30e0*/  SYNCS.PHASECHK.TRANS64.TRYWAIT P0, [UR16], R229 ;  /* 0x000000e5ff0075a7 */ /* 0x000e640008000150 */
[----:B-1----:R-:W-:Y:S05]  /*30f0*/  @!P0 BRA `(.L_x_27) ;  /* 0x000000d400608947 */ /* 0x002fea0003800000 */
.L_x_26:
[----:B------:R-:W-:Y:S01]  /*3100*/  UIADD3 UR16, UR10, 0x10100, URZ ;  /* 0x000101000a107890 */ /* 0x000fe2000fffe03f */
[----:B------:R-:W-:Y:S01]  /*3110*/  WARPGROUP.ARRIVE ;  /* 0x00000000000079c5 */ /* 0x000fe20000000000 */
[----:B------:R-:W-:Y:S02]  /*3120*/  UISETP.NE.AND UP0, UPT, UR7, URZ, UPT ;  /* 0x0000003f0700728c */ /* 0x000fe4000bf05270 */
[----:B------:R-:W-:Y:S02]  /*3130*/  USHF.R.U32.HI UR16, URZ, 0x4, UR16 ;  /* 0x000000043f107899 */ /* 0x000fe40008011610 */
[----:B------:R-:W-:Y:S02]  /*3140*/  USEL UR8, UR8, URZ, !UP0 ;  /* 0x0000003f08087287 */ /* 0x000fe4000c000000 */
[----:B------:R-:W-:Y:S02]  /*3150*/  ULOP3.LUT UR16, UR16, 0x3fff, URZ, 0xc0, !UPT ;  /* 0x00003fff10107892 */ /* 0x000fe4000f8ec03f */
[----:B------:R-:W-:-:S02]  /*3160*/  UISETP.NE.U32.AND UP0, UPT, UR8, URZ, UPT ;  /* 0x0000003f0800728c */ /* 0x000fc4000bf05070 */
[----:B------:R-:W-:Y:S02]  /*3170*/  ULOP3.LUT UR7, UR11, 0x10000, URZ, 0xfc, !UPT ;  /* 0x000100000b077892 */ /* 0x000fe4000f8efc3f */
[----:B------:R-:W-:Y:S02]  /*3180*/  ULOP3.LUT UR8, UR16, 0x10000, URZ, 0xfc, !UPT ;  /* 0x0001000010087892 */ /* 0x000fe4000f8efc3f */
[----:B------:R-:W-:Y:S02]  /*3190*/  ULEA UR7, UR12, UR7, 0xa ;  /* 0x000000070c077291 */ /* 0x000fe4000f8e503f */
[----:B------:R-:W-:Y:S01]  /*31a0*/  ULEA UR8, UR12, UR8, 0x9 ;  /* 0x000000080c087291 */ /* 0x000fe2000f8e483f */
[----:B------:R-:W-:Y:S01]  /*31b0*/  UMOV UR17, 0x80000020 ;  /* 0x8000002000117882 */ /* 0x000fe20000000000 */
[----:B------:R-:W-:Y:S01]  /*31c0*/  UMOV UR19, 0x80000020 ;  /* 0x8000002000137882 */ /* 0x000fe20000000000 */
[----:B------:R-:W-:Y:S02]  /*31d0*/  UIADD3 UR6, UR6, 0x2, URZ ;  /* 0x0000000206067890 */ /* 0x000fe4000fffe03f */
[----:B------:R-:W-:-:S02]  /*31e0*/  UMOV UR16, UR7 ;  /* 0x0000000700107c82 */ /* 0x000fc40008000000 */
[----:B------:R-:W-:Y:S02]  /*31f0*/  UMOV UR18, UR8 ;  /* 0x0000000800127c82 */ /* 0x000fe40008000000 */
[----:B------:R-:W-:Y:S01]  /*3200*/  QGMMA.64x128x32.F32.E5M2.E5M2 R88, gdesc[UR16], R88, UP0 ;  /* 0x01e00000105879f3 */ /* 0x000fe2000bf03858 */
[----:B------:R-:W-:Y:S01]  /*3210*/  UIADD3 UR16, UR7, 0x200, URZ ;  /* 0x0000020007107890 */ /* 0x000fe2000fffe03f */
[----:B------:R-:W-:-:S10]  /*3220*/  UMOV UR17, 0x80000020 ;  /* 0x8000002000117882 */ /* 0x000fd40000000000 */
[----:B------:R-:W-:Y:S01]  /*3230*/  QGMMA.64x128x32.F32.E5M2.E5M2 R24, gdesc[UR16], R24, UP0 ;  /* 0x01e00000101879f3 */ /* 0x000fe2000bf03818 */
[----:B------:R-:W-:Y:S02]  /*3240*/  UIADD3 UR16, UR7, 0x2, URZ ;  /* 0x0000000207107890 */ /* 0x000fe4000fffe03f */
[----:B------:R-:W-:Y:S01]  /*3250*/  UIADD3 UR18, UR8, 0x2, URZ ;  /* 0x0000000208127890 */ /* 0x000fe2000fffe03f */
[----:B------:R-:W-:Y:S01]  /*3260*/  UMOV UR17, 0x80000020 ;  /* 0x8000002000117882 */ /* 0x000fe20000000000 */
[----:B------:R-:W-:Y:S01]  /*3270*/  UMOV UR19, 0x80000020 ;  /* 0x8000002000137882 */ /* 0x000fe20000000000 */
[----:B------:R-:W-:-:S06]  /*3280*/  UISETP.NE.AND UP0, UPT, UR6, UR25, UPT ;  /* 0x000000190600728c */ /* 0x000fcc000bf05270 */
[----:B------:R-:W-:Y:S01]  /*3290*/  QGMMA.64x128x32.F32.E5M2.E5M2 R88, gdesc[UR16], R88 ;  /* 0x01e00000105879f3 */ /* 0x000fe20008703858 */
[----:B------:R-:W-:Y:S01]  /*32a0*/  UIADD3 UR16, UR7, 0x202, URZ ;  /* 0x0000020207107890 */ /* 0x000fe2000fffe03f */
[----:B------:R-:W-:Y:S01]  /*32b0*/  UMOV UR17, 0x80000020 ;  /* 0x8000002000117882 */ /* 0x000fe20000000000 */
[----:B------:R-:W-:-:S06]  /*32c0*/  USEL UR7, URZ, 0x1, UP0 ;  /* 0x000000013f077887 */ /* 0x000fcc0008000000 */
[----:B------:R-:W-:-:S03]  /*32d0*/  ISETP.NE.AND P0, PT, RZ, UR7, PT ;  /* 0x00000007ff007c0c */ /* 0x000fc6000bf05270 */
[----:B------:R-:W-:Y:S03]  /*32e0*/  QGMMA.64x128x32.F32.E5M2.E5M2 R24, gdesc[UR16], R24, gsb0 ;  /* 0x01e00000101879f3 */ /* 0x000fe60008003818 */
[----:B------:R-:W-:-:S07]  /*32f0*/  WARPGROUP.DEPBAR.LE gsb0, 0x1 ;  /* 0x00008000000079c5 */ /* 0x000fce0000010100 */
[----:B------:R-:W-:Y:S05]  /*3300*/  @!P0 BRA `(.L_x_28) ;  /* 0x0000000c00808947 */ /* 0x000fea0003800000 */
[----:B------:R-:W-:Y:S02]  /*3310*/  WARPGROUP.DEPBAR.LE gsb0, 0x0 ;  /* 0x00008000000079c5 */ /* 0x000fe40000010000 */
[----:B------:R-:W-:-:S01]  /*3320*/  FADD R226, R88, R226 ;  /* 0x000000e258e27221 */ /* 0x000fc20000000000 */
[----:B------:R-:W-:Y:S01]  /*3330*/  FADD R225, R89, R225 ;  /* 0x000000e159e17221 */ /* 0x000fe20000000000 */
[----:B------:R1:W-:Y:S01]  /*3340*/  STL [R1+0x90], R227 ;  /* 0x000090e301007387 */ /* 0x0003e20000100800 */
[----:B------:R-:W-:-:S01]  /*3350*/  FADD R224, R90, R224 ;  /* 0x000000e05ae07221 */ /* 0x000fc20000000000 */
[----:B------:R-:W-:Y:S01]  /*3360*/  FADD R223, R91, R223 ;  /* 0x000000df5bdf7221 */ /* 0x000fe20000000000 */
[----:B------:R-:W-:-:S01]  /*3370*/  FADD R222, R92, R222 ;  /* 0x000000de5cde7221 */ /* 0x000fc20000000000 */
[----:B------:R-:W-:Y:S01]  /*3380*/  FADD R221, R93, R221 ;  /* 0x000000dd5ddd7221 */ /* 0x000fe20000000000 */
[----:B-1----:R-:W2:Y:S04]  /*3390*/  LDL.LU R227, [R1+0x30] ;  /* 0x0000300001e37983 */ /* 0x002ea80000300800 */
[----:B------:R1:W-:Y:S01]  /*33a0*/  STL [R1+0x94], R226 ;  /* 0x000094e201007387 */ /* 0x0003e20000100800 */
[----:B------:R-:W-:-:S01]  /*33b0*/  FADD R220, R94, R220 ;  /* 0x000000dc5edc7221 */ /* 0x000fc20000000000 */
[----:B------:R-:W-:-:S02]  /*33c0*/  FADD R219, R95, R219 ;  /* 0x000000db5fdb7221 */ /* 0x000fc40000000000 */
[----:B-1----:R-:W3:Y:S04]  /*33d0*/  LDL.LU R226, [R1+0x2c] ;  /* 0x00002c0001e27983 */ /* 0x002ee80000300800 */
[----:B------:R1:W-:Y:S01]  /*33e0*/  STL [R1+0x98], R225 ;  /* 0x000098e101007387 */ /* 0x0003e20000100800 */
[----:B------:R-:W-:-:S03]  /*33f0*/  FADD R218, R96, R218 ;  /* 0x000000da60da7221 */ /* 0x000fc60000000000 */
[----:B-1----:R-:W4:Y:S04]  /*3400*/  LDL.LU R225, [R1+0x28] ;  /* 0x0000280001e17983 */ /* 0x002f280000300800 */
        /* <DEDUP_REMOVED lines=9> */
[----:B------:R1:W-:Y:S04]  /*34a0*/  STL [R1+0xa8], R221 ;  /* 0x0000a8dd01007387 */ /* 0x0003e80000100800 */
        /* <DEDUP_REMOVED lines=12> */
[----:B-1----:R-:W4:Y:S01]  /*3570*/  LDL.LU R215, [R1] ;  /* 0x0000000001d77983 */ /* 0x002f220000300800 */
[----:B------:R-:W-:-:S01]  /*3580*/  FADD R214, R100, R214 ;  /* 0x000000d664d67221 */ /* 0x000fc20000000000 */
[----:B------:R-:W-:Y:S01]  /*3590*/  FADD R213, R101, R213 ;  /* 0x000000d565d57221 */ /* 0x000fe20000000000 */
[----:B------:R-:W-:-:S01]  /*35a0*/  FADD R212, R102, R212 ;  /* 0x000000d466d47221 */ /* 0x000fc20000000000 */
[----:B------:R-:W-:Y:S01]  /*35b0*/  FADD R211, R103, R211 ;  /* 0x000000d367d37221 */ /* 0x000fe20000000000 */
[----:B------:R-:W-:-:S01]  /*35c0*/  FADD R210, R104, R210 ;  /* 0x000000d268d27221 */ /* 0x000fc20000000000 */
[----:B------:R-:W-:Y:S01]  /*35d0*/  STL [R1+0xc4], R214 ;  /* 0x0000c4d601007387 */ /* 0x000fe20000100800 */
        /* <DEDUP_REMOVED lines=11> */
[----:B------:R1:W-:Y:S01]  /*3690*/  STL [R1+0xd0], R211 ;  /* 0x0000d0d301007387 */ /* 0x0003e20000100800 */
[----:B------:R-:W-:-:S01]  /*36a0*/  FADD R200, R114, R200 ;  /* 0x000000c872c87221 */ /* 0x000fc20000000000 */
[----:B------:R-:W-:Y:S01]  /*36b0*/  FADD R199, R115, R199 ;  /* 0x000000c773c77221 */ /* 0x000fe20000000000 */
        /* <DEDUP_REMOVED lines=69> */
[----:B-----5:R-:W-:Y:S01]  /*3b10*/  FADD R0, R57, R0 ;  /* 0x0000000039007221 */ /* 0x020fe20000000000 */
[----:B--2---:R-:W-:-:S01]  /*3b20*/  FADD R227, R70, R227 ;  /* 0x000000e346e37221 */ /* 0x004fc20000000000 */
[----:B---3--:R-:W-:Y:S01]  /*3b30*/  FADD R226, R69, R226 ;  /* 0x000000e245e27221 */ /* 0x008fe20000000000 */
[----:B----4-:R-:W-:-:S01]  /*3b40*/  FADD R225, R68, R225 ;  /* 0x000000e144e17221 */ /* 0x010fc20000000000 */
        /* <DEDUP_REMOVED lines=9> */
[----:B------:R-:W-:-:S05]  /*3be0*/  FADD R215, R58, R215 ;  /* 0x000000d73ad77221 */ /* 0x000fca0000000000 */
[----:B------:R2:W-:Y:S04]  /*3bf0*/  STL [R1], R215 ;  /* 0x000000d701007387 */ /* 0x0005e80000100800 */
[----:B------:R3:W-:Y:S04]  /*3c00*/  STL [R1+0x4], R216 ;  /* 0x000004d801007387 */ /* 0x0007e80000100800 */
        /* <DEDUP_REMOVED lines=8> */
[----:B-1----:R-:W4:Y:S04]  /*3c90*/  LDL.LU R211, [R1+0x34] ;  /* 0x0000340001d37983 */ /* 0x002f280000300800 */
[----:B------:R1:W-:Y:S04]  /*3ca0*/  STL [R1+0x28], R225 ;  /* 0x000028e101007387 */ /* 0x0003e80000100800 */
[----:B------:R-:W4:Y:S04]  /*3cb0*/  LDL.LU R212, [R1+0x38] ;  /* 0x0000380001d47983 */ /* 0x000f280000300800 */
[----:B------:R1:W-:Y:S04]  /*3cc0*/  STL [R1+0x2c], R226 ;  /* 0x00002ce201007387 */ /* 0x0003e80000100800 */
[----:B------:R-:W4:Y:S04]  /*3cd0*/  LDL.LU R213, [R1+0x3c] ;  /* 0x00003c0001d57983 */ /* 0x000f280000300800 */
[----:B------:R1:W-:Y:S04]  /*3ce0*/  STL [R1+0x30], R227 ;  /* 0x000030e301007387 */ /* 0x0003e80000100800 */
[----:B------:R-:W4:Y:S04]  /*3cf0*/  LDL.LU R214, [R1+0x40] ;  /* 0x0000400001d67983 */ /* 0x000f280000300800 */
[----:B--2---:R-:W2:Y:S04]  /*3d00*/  LDL.LU R215, [R1+0x44] ;  /* 0x0000440001d77983 */ /* 0x004ea80000300800 */
[----:B---3--:R-:W3:Y:S04]  /*3d10*/  LDL.LU R216, [R1+0x48] ;  /* 0x0000480001d87983 */ /* 0x008ee80000300800 */
[----:B----4-:R-:W4:Y:S04]  /*3d20*/  LDL.LU R217, [R1+0x4c] ;  /* 0x00004c0001d97983 */ /* 0x010f280000300800 */
[----:B0-----:R-:W4:Y:S04]  /*3d30*/  LDL.LU R218, [R1+0x50] ;  /* 0x0000500001da7983 */ /* 0x001f280000300800 */
[----:B------:R-:W4:Y:S04]  /*3d40*/  LDL.LU R219, [R1+0x54] ;  /* 0x0000540001db7983 */ /* 0x000f280000300800 */
[----:B------:R-:W4:Y:S04]  /*3d50*/  LDL.LU R220, [R1+0x58] ;  /* 0x0000580001dc7983 */ /* 0x000f280000300800 */
[----:B------:R-:W4:Y:S04]  /*3d60*/  LDL.LU R221, [R1+0x5c] ;  /* 0x00005c0001dd7983 */ /* 0x000f280000300800 */
[----:B------:R-:W4:Y:S04]  /*3d70*/  LDL.LU R222, [R1+0x60] ;  /* 0x0000600001de7983 */ /* 0x000f280000300800 */
[----:B------:R-:W4:Y:S04]  /*3d80*/  LDL.LU R223, [R1+0x64] ;  /* 0x0000640001df7983 */ /* 0x000f280000300800 */
[----:B------:R-:W4:Y:S04]  /*3d90*/  LDL.LU R224, [R1+0x68] ;  /* 0x0000680001e07983 */ /* 0x000f280000300800 */
[----:B-1----:R-:W4:Y:S04]  /*3da0*/  LDL.LU R225, [R1+0x6c] ;  /* 0x00006c0001e17983 */ /* 0x002f280000300800 */
[----:B------:R-:W4:Y:S04]  /*3db0*/  LDL.LU R226, [R1+0x70] ;  /* 0x0000700001e27983 */ /* 0x000f280000300800 */
[----:B------:R-:W4:Y:S01]  /*3dc0*/  LDL.LU R227, [R1+0x74] ;  /* 0x0000740001e37983 */ /* 0x000f220000300800 */
[----:B------:R-:W-:-:S05]  /*3dd0*/  FADD R211, R71, R211 ;  /* 0x000000d347d37221 */ /* 0x000fca0000000000 */
[----:B------:R0:W-:Y:S01]  /*3de0*/  STL [R1+0x34], R211 ;  /* 0x000034d301007387 */ /* 0x0001e20000100800 */
[----:B------:R-:W-:-:S03]  /*3df0*/  FADD R212, R72, R212 ;  /* 0x000000d448d47221 */ /* 0x000fc60000000000 */
[----:B0-----:R1:W5:Y:S01]  /*3e00*/  LDL.LU R211, [R1+0xd0] ;  /* 0x0000d00001d37983 */ /* 0x0013620000300800 */
[----:B------:R-:W-:-:S03]  /*3e10*/  FADD R213, R73, R213 ;  /* 0x000000d549d57221 */ /* 0x000fc60000000000 */
[----:B------:R0:W-:Y:S01]  /*3e20*/  STL [R1+0x38], R212 ;  /* 0x000038d401007387 */ /* 0x0001e20000100800 */
[----:B------:R-:W-:-:S01]  /*3e30*/  FADD R214, R74, R214 ;  /* 0x000000d64ad67221 */ /* 0x000fc20000000000 */
[----:B--2---:R-:W-:Y:S02]  /*3e40*/  FADD R215, R75, R215 ;  /* 0x000000d74bd77221 */ /* 0x004fe40000000000 */
[----:B0-----:R1:W5:Y:S01]  /*3e50*/  LDL.LU R212, [R1+0xcc] ;  /* 0x0000cc0001d47983 */ /* 0x0013620000300800 */
[----:B---3--:R-:W-:-:S03]  /*3e60*/  FADD R216, R76, R216 ;  /* 0x000000d84cd87221 */ /* 0x008fc60000000000 */
[----:B------:R0:W-:Y:S01]  /*3e70*/  STL [R1+0x3c], R213 ;  /* 0x00003cd501007387 */ /* 0x0001e20000100800 */
[----:B----4-:R-:W-:-:S03]  /*3e80*/  FADD R217, R77, R217 ;  /* 0x000000d94dd97221 */ /* 0x010fc60000000000 */
[----:B0-----:R1:W5:Y:S01]  /*3e90*/  LDL.LU R213, [R1+0xc8] ;  /* 0x0000c80001d57983 */ /* 0x0013620000300800 */
[----:B------:R-:W-:-:S03]  /*3ea0*/  FADD R218, R78, R218 ;  /* 0x000000da4eda7221 */ /* 0x000fc60000000000 */
[----:B------:R0:W-:Y:S01]  /*3eb0*/  STL [R1+0x40], R214 ;  /* 0x000040d601007387 */ /* 0x0001e20000100800 */
[----:B------:R-:W-:-:S01]  /*3ec0*/  FADD R219, R79, R219 ;  /* 0x000000db4fdb7221 */ /* 0x000fc20000000000 */
[----:B------:R-:W-:Y:S02]  /*3ed0*/  FADD R220, R80, R220 ;  /* 0x000000dc50dc7221 */ /* 0x000fe40000000000 */
[----:B0-----:R1:W5:Y:S04]  /*3ee0*/  LDL.LU R214, [R1+0xc4] ;  /* 0x0000c40001d67983 */ /* 0x0013680000300800 */
[----:B------:R0:W-:Y:S01]  /*3ef0*/  STL [R1+0x44], R215 ;  /* 0x000044d701007387 */ /* 0x0001e20000100800 */
[----:B------:R-:W-:-:S01]  /*3f00*/  FADD R221, R81, R221 ;  /* 0x000000dd51dd7221 */ /* 0x000fc20000000000 */
[----:B------:R-:W-:-:S02]  /*3f10*/  FADD R222, R82, R222 ;  /* 0x000000de52de7221 */ /* 0x000fc40000000000 */
[----:B0-----:R1:W5:Y:S04]  /*3f20*/  LDL.LU R215, [R1+0xc0] ;  /* 0x0000c00001d77983 */ /* 0x0013680000300800 */
[----:B------:R0:W-:Y:S01]  /*3f30*/  STL [R1+0x48], R216 ;  /* 0x000048d801007387 */ /* 0x0001e20000100800 */
[----:B------:R-:W-:-:S03]  /*3f40*/  FADD R223, R83, R223 ;  /* 0x000000df53df7221 */ /* 0x000fc60000000000 */
        /* <DEDUP_REMOVED lines=13> */
[----:B------:R0:W-:Y:S04]  /*4020*/  STL [R1+0x5c], R221 ;  /* 0x00005cdd01007387 */ /* 0x0001e80000100800 */
        /* <DEDUP_REMOVED lines=12> */
[----:B0-----:R1:W5:Y:S01]  /*40f0*/  LDL.LU R227, [R1+0x90] ;  /* 0x0000900001e37983 */ /* 0x0013620000300800 */
[----:B------:R-:W-:-:S05]  /*4100*/  UMOV UR6, URZ ;  /* 0x0000003f00067c82 */ /* 0x000fca0008000000 */
.L_x_28:
[----:B------:R-:W-:Y:S05]  /*4110*/  @!P1 BRA `(.L_x_29) ;  /* 0x0000000000049947 */ /* 0x000fea0003800000 */
[----:B------:R-:W-:Y:S01]  /*4120*/  BPT.TRAP 0x1 ;  /* 0x000000040000795c */ /* 0x000fe20000300000 */
.L_x_29:
[----:B------:R2:W-:Y:S04]  /*4130*/  STL [R1+0x94], R2 ;  /* 0x0000940201007387 */ /* 0x0005e80000100800 */
[----:B--2---:R-:W2:Y:S04]  /*4140*/  LDL R2, [R1+0x78] ;  /* 0x0000780001027983 */ /* 0x004ea80000100800 */
[----:B-----5:R3:W-:Y:S04]  /*4150*/  STL [R1+0x90], R0 ;  /* 0x0000900001007387 */ /* 0x0207e80000100800 */
[----:B---3--:R-:W3:Y:S01]  /*4160*/  LDL R0, [R1+0x7c] ;  /* 0x00007c0001007983 */ /* 0x008ee20000100800 */
[----:B0-----:R-:W-:Y:S01]  /*4170*/  IMAD.U32 R229, RZ, RZ, UR24 ;  /* 0x00000018ffe57e24 */ /* 0x001fe2000f8e00ff */
[----:B--2---:R-:W-:-:S02]  /*4180*/  ISETP.NE.AND P0, PT, R2, RZ, PT ;  /* 0x000000ff0200720c */ /* 0x004fc40003f05270 */
[----:B------:R0:W5:Y:S11]  /*4190*/  LDL.LU R2, [R1+0x94] ;  /* 0x0000940001027983 */ /* 0x0001760000300800 */
[----:B------:R-:W-:-:S05]  /*41a0*/  @P0 LEA R229, R229, UR10, 0x3 ;  /* 0x0000000ae5e50c11 */ /* 0x000fca000f8e18ff */
[----:B------:R-:W-:-:S05]  /*41b0*/  @P0 VIADD R229, R229, 0x20 ;  /* 0x00000020e5e50836 */ /* 0x000fca0000000000 */
[----:B---3--:R-:W-:Y:S02]  /*41c0*/  @P0 PRMT R229, R0, 0x654, R229 ;  /* 0x0000065400e50816 */ /* 0x008fe400000000e5 */
[----:B------:R0:W5:Y:S01]  /*41d0*/  LDL.LU R0, [R1+0x90] ;  /* 0x0000900001007983 */ /* 0x0001620000300800 */
[----:B------:R-:W-:Y:S01]  /*41e0*/  UISETP.GT.U32.AND UP0, UPT, UR13, 0x1, UPT ;  /* 0x000000010d00788c */ /* 0x000fe2000bf04070 */
[----:B------:R0:W-:Y:S05]  /*41f0*/  @P0 SYNCS.ARRIVE.TRANS64.RED.A1T0 RZ, [R229+URZ], RZ ;  /* 0x000000ffe5ff09a7 */ /* 0x0001ea000810043f */
[----:B------:R-:W-:-:S13]  /*4200*/  PLOP3.LUT P0, PT, PT, PT, UP0, 0x80, 0x0 ;  /* 0x000000000000781c */ /* 0x000fda0003f0f008 */
[----:B0-----:R-:W-:Y:S05]  /*4210*/  @P0 BRA `(.L_x_30) ;  /* 0x0000000000040947 */ /* 0x001fea0003800000 */
[----:B------:R-:W-:Y:S01]  /*4220*/  BPT.TRAP 0x1 ;  /* 0x000000040000795c */ /* 0x000fe20000300000 */
.L_x_30:
[----:B------:R-:W-:Y:S01]  /*4230*/  UIADD3 UR12, UR12, 0x1, URZ ;  /* 0x000000010c0c7890 */ /* 0x000fe2000fffe03f */
[C---:B------:R-:W-:Y:S01]  /*4240*/  ISETP.GT.AND P0, PT, R228.reuse, 0x1, PT ;  /* 0x00000001e400780c */ /* 0x040fe20003f04270 */
[----:B------:R-:W-:Y:S01]  /*4250*/  UIADD3 UR24, UR24, 0x1, URZ ;  /* 0x0000000118187890 */ /* 0x000fe2000fffe03f */
[----:B------:R-:W-:Y:S01]  /*4260*/  VIADD R228, R228, 0xffffffff ;  /* 0xffffffffe4e47836 */ /* 0x000fe20000000000 */
[----:B------:R-:W-:Y:S02]  /*4270*/  UISETP.NE.AND UP0, UPT, UR12, 0x4, UPT ;  /* 0x000000040c00788c */ /* 0x000fe4000bf05270 */
[----:B------:R-:W-:Y:S02]  /*4280*/  UISETP.NE.AND UP1, UPT, UR24, 0x4, UPT ;  /* 0x000000041800788c */ /* 0x000fe4000bf25270 */
[----:B------:R-:W-:Y:S02]  /*4290*/  USEL UR8, URZ, 0x1, UP0 ;  /* 0x000000013f087887 */ /* 0x000fe40008000000 */
[----:B------:R-:W-:-:S02]  /*42a0*/  USEL UR12, UR12, URZ, UP0 ;  /* 0x0000003f0c0c7287 */ /* 0x000fc40008000000 */
[----:B------:R-:W-:Y:S02]  /*42b0*/  USEL UR24, UR24, URZ, UP1 ;  /* 0x0000003f18187287 */ /* 0x000fe40008800000 */
[----:B------:R-:W-:Y:S01]  /*42c0*/  LOP3.LUT R227, R227, UR8, RZ, 0x3c, !PT ;  /* 0x00000008e3e37c12 */ /* 0x000fe2000f8e3cff */
[----:B------:R-:W-:Y:S01]  /*42d0*/  UMOV UR8, 0x1 ;  /* 0x0000000100087882 */ /* 0x000fe20000000000 */
[----:B------:R-:W-:Y:S08]  /*42e0*/  @P0 BRA `(.L_x_31) ;  /* 0xffffffec00480947 */ /* 0x000ff0000383ffff */
.L_x_23:
[----:B------:R-:W-:-:S04]  /*42f0*/  UISETP.NE.AND UP0, UPT, UR6, URZ, UPT ;  /* 0x0000003f0600728c */ /* 0x000fc8000bf05270 */
[----:B------:R-:W-:-:S06]  /*4300*/  USEL UR6, URZ, 0x1, !UP0 ;  /* 0x000000013f067887 */ /* 0x000fcc000c000000 */
[----:B------:R-:W-:-:S13]  /*4310*/  ISETP.NE.AND P0, PT, RZ, UR6, PT ;  /* 0x00000006ff007c0c */ /* 0x000fda000bf05270 */
[----:B------:R-:W-:Y:S05]  /*4320*/  @!P0 BRA `(.L_x_32) ;  /* 0x0000000c00dc8947 */ /* 0x000fea0003800000 */
[----:B------:R-:W2:Y:S04]  /*4330*/  LDL.LU R227, [R1+0x74] ;  /* 0x0000740001e37983 */ /* 0x000ea80000300800 */
[----:B--2---:R0:W-:Y:S04]  /*4340*/  STL [R1+0x90], R227 ;  /* 0x000090e301007387 */ /* 0x0041e80000100800 */
[----:B0-----:R-:W2:Y:S04]  /*4350*/  LDL.LU R227, [R1+0x70] ;  /* 0x0000700001e37983 */ /* 0x001ea80000300800 */
        /* <DEDUP_REMOVED lines=55> */
[----:B0-----:R-:W2:Y:S01]  /*46d0*/  LDL.LU R227, [R1] ;  /* 0x0000000001e37983 */ /* 0x001ea20000300800 */
[----:B------:R-:W-:-:S02]  /*46e0*/  WARPGROUP.DEPBAR.LE gsb0, 0x0 ;  /* 0x00008000000079c5 */ /* 0x000fc40000010000 */
[----:B------:R-:W-:Y:S01]  /*46f0*/  FADD R226, R88, R226 ;  /* 0x000000e258e27221 */ /* 0x000fe20000000000 */
        /* <DEDUP_REMOVED lines=95> */
[----:B-----5:R-:W-:Y:S01]  /*4cf0*/  FADD R2, R56, R2 ;  /* 0x0000000238027221 */ /* 0x020fe20000000000 */
[----:B------:R-:W-:Y:S01]  /*4d00*/  FADD R0, R57, R0 ;  /* 0x0000000039007221 */ /* 0x000fe20000000000 */
[----:B--2---:R-:W-:-:S05]  /*4d10*/  FADD R227, R58, R227 ;  /* 0x000000e33ae37221 */ /* 0x004fca0000000000 */
[----:B------:R0:W-:Y:S04]  /*4d20*/  STL [R1], R227 ;  /* 0x000000e301007387 */ /* 0x0001e80000100800 */
[----:B0-----:R-:W2:Y:S02]  /*4d30*/  LDL.LU R227, [R1+0x100] ;  /* 0x0001000001e37983 */ /* 0x001ea40000300800 */
[----:B--2---:R-:W-:-:S05]  /*4d40*/  FADD R227, R59, R227 ;  /* 0x000000e33be37221 */ /* 0x004fca0000000000 */
[----:B------:R0:W-:Y:S04]  /*4d50*/  STL [R1+0x4], R227 ;  /* 0x000004e301007387 */ /* 0x0001e80000100800 */
        /* <DEDUP_REMOVED lines=83> */
[----:B------:R0:W-:Y:S02]  /*5290*/  STL [R1+0x74], R227 ;  /* 0x000074e301007387 */ /* 0x0001e40000100800 */
.L_x_32:
[----:B------:R-:W-:Y:S02]  /*52a0*/  WARPGROUP.DEPBAR.LE gsb0, 0x0 ;  /* 0x00008000000079c5 */ /* 0x000fe40000010000 */
[----:B------:R-:W2:Y:S02]  /*52b0*/  LDC R24, c[0x0][0x28c] ;  /* 0x0000a300ff187b82 */ /* 0x000ea40000000800 */
[----:B--2---:R-:W-:-:S13]  /*52c0*/  ISETP.GE.AND P0, PT, R24, 0x1, PT ;  /* 0x000000011800780c */ /* 0x004fda0003f06270 */
[----:B------:R-:W-:Y:S05]  /*52d0*/  @!P0 BRA `(.L_x_33) ;  /* 0x0000000000608947 */ /* 0x000fea0003800000 */
[----:B------:R-:W-:-:S06]  /*52e0*/  UISETP.NE.AND UP0, UPT, UR23, 0x3, UPT ;  /* 0x000000031700788c */ /* 0x000fcc000bf05270 */
[----:B------:R-:W-:-:S13]  /*52f0*/  PLOP3.LUT P0, PT, PT, PT, UP0, 0x80, 0x0 ;  /* 0x000000000000781c */ /* 0x000fda0003f0f008 */
[----:B------:R-:W-:Y:S05]  /*5300*/  @!P0 BRA `(.L_x_34) ;  /* 0x0000000000048947 */ /* 0x000fea0003800000 */
[----:B------:R-:W-:Y:S01]  /*5310*/  BPT.TRAP 0x1 ;  /* 0x000000040000795c */ /* 0x000fe20000300000 */
.L_x_34:
[----:B-----5:R2:W-:Y:S04]  /*5320*/  STL [R1+0x90], R0 ;  /* 0x0000900001007387 */ /* 0x0205e80000100800 */
[----:B0-----:R-:W3:Y:S04]  /*5330*/  LDL R227, [R1+0x7c] ;  /* 0x00007c0001e37983 */ /* 0x001ee80000100800 */
[----:B--2---:R-:W2:Y:S01]  /*5340*/  LDL R0, [R1+0x78] ;  /* 0x0000780001007983 */ /* 0x004ea20000100800 */
[----:B------:R-:W-:Y:S01]  /*5350*/  UISETP.LT.AND UP1, UPT, UR9, 0x1, UPT ;  /* 0x000000010900788c */ /* 0x000fe2000bf21270 */
[----:B------:R-:W-:Y:S01]  /*5360*/  IMAD.U32 R25, RZ, RZ, UR10 ;  /* 0x0000000aff197e24 */ /* 0x000fe2000f8e00ff */
[----:B--2---:R-:W-:-:S02]  /*5370*/  ISETP.NE.AND P0, PT, R0, RZ, PT ;  /* 0x000000ff0000720c */ /* 0x004fc40003f05270 */
[----:B------:R2:W5:Y:S11]  /*5380*/  LDL.LU R0, [R1+0x90] ;  /* 0x0000900001007983 */ /* 0x0005760000300800 */
[----:B------:R-:W-:-:S05]  /*5390*/  VOTEU.ANY UP0, P0 ;  /* 0x00000000003f7886 */ /* 0x000fca0000000100 */
[----:B------:R-:W-:-:S04]  /*53a0*/  @UP0 USEL UR6, UR9, 0x1, UP1 ;  /* 0x0000000109060887 */ /* 0x000fc80008800000 */
[----:B------:R-:W-:-:S06]  /*53b0*/  @UP0 UIADD3 UR6, UR5, UR9, -UR6 ;  /* 0x0000000905060290 */ /* 0x000fcc000fffe806 */
[----:B------:R-:W-:-:S04]  /*53c0*/  IMAD.U32 R24, RZ, RZ, UR6 ;  /* 0x00000006ff187e24 */ /* 0x000fc8000f8e00ff */
[----:B------:R-:W-:-:S05]  /*53d0*/  @P0 IMAD.SHL.U32 R24, R24, 0x8, RZ ;  /* 0x0000000818180824 */ /* 0x000fca00078e00ff */
[----:B------:R-:W-:Y:S01]  /*53e0*/  @P0 LOP3.LUT R24, R24, 0x18, RZ, 0xc0, !PT ;  /* 0x0000001818180812 */ /* 0x000fe200078ec0ff */
[----:B------:R-:W-:-:S03]  /*53f0*/  UISETP.GT.U32.AND UP0, UPT, UR13, 0x1, UPT ;  /* 0x000000010d00788c */ /* 0x000fc6000bf04070 */
[----:B------:R-:W-:-:S04]  /*5400*/  @P0 IADD3 R24, R25, 0x20, R24 ;  /* 0x0000002019180810 */ /* 0x000fc80007ffe018 */
[----:B---3--:R-:W-:-:S04]  /*5410*/  @P0 PRMT R24, R227, 0x654, R24 ;  /* 0x00000654e3180816 */ /* 0x008fc80000000018 */
[----:B------:R2:W-:Y:S01]  /*5420*/  @P0 SYNCS.ARRIVE.TRANS64.RED.A1T0 RZ, [R24+URZ], RZ ;  /* 0x000000ff18ff09a7 */ /* 0x0005e2000810043f */
[----:B------:R-:W-:-:S13]  /*5430*/  PLOP3.LUT P0, PT, PT, PT, UP0, 0x80, 0x0 ;  /* 0x000000000000781c */ /* 0x000fda0003f0f008 */
[----:B--2---:R-:W-:Y:S05]  /*5440*/  @P0 BRA `(.L_x_33) ;  /* 0x0000000000040947 */ /* 0x004fea0003800000 */
[----:B------:R-:W-:Y:S01]  /*5450*/  BPT.TRAP 0x1 ;  /* 0x000000040000795c */ /* 0x000fe20000300000 */
.L_x_33:
[----:B-----5:R2:W-:Y:S01]  /*5460*/  STL [R1+0x94], R2 ;  /* 0x0000940201007387 */ /* 0x0205e20000100800 */
[----:B------:R-:W3:Y:S01]  /*5470*/  LDC R28, c[0x0][0x288] ;  /* 0x0000a200ff1c7b82 */ /* 0x000ee20000000800 */
[----:B------:R-:W-:Y:S02]  /*5480*/  ULDC UR6, c[0x0][0x284] ;  /* 0x0000a10000067ab9 */ /* 0x000fe40000000800 */
[----:B--2---:R-:W2:Y:S04]  /*5490*/  LDL.LU R2, [R1+0x88] ;  /* 0x0000880001027983 */ /* 0x004ea80000300800 */
[----:B------:R4:W-:Y:S04]  /*54a0*/  STL [R1+0x90], R0 ;  /* 0x0000900001007387 */ /* 0x0009e80000100800 */
[----:B----4-:R-:W4:Y:S01]  /*54b0*/  LDL.LU R0, [R1+0x8c] ;  /* 0x00008c0001007983 */ /* 0x010f220000300800 */
[----:B0-----:R-:W0:Y:S02]  /*54c0*/  S2R R227, SR_TID.X ;  /* 0x0000000000e37919 */ /* 0x001e240000002100 */
[----:B0-----:R-:W-:-:S02]  /*54d0*/  SHF.R.U32.HI R24, RZ, 0x2, R227 ;  /* 0x00000002ff187819 */ /* 0x001fc400000116e3 */
[----:B------:R-:W-:Y:S02]  /*54e0*/  LOP3.LUT R26, R227, 0x60, RZ, 0xc0, !PT ;  /* 0x00000060e31a7812 */ /* 0x000fe400078ec0ff */
[----:B------:R-:W-:Y:S02]  /*54f0*/  SHF.R.U32.HI R27, RZ, 0x7, R227 ;  /* 0x00000007ff1b7819 */ /* 0x000fe400000116e3 */
[----:B------:R-:W-:Y:S02]  /*5500*/  LOP3.LUT R25, R24, 0x7, RZ, 0xc0, !PT ;  /* 0x0000000718197812 */ /* 0x000fe400078ec0ff */
[----:B------:R-:W-:Y:S02]  /*5510*/  SHF.R.U32.HI R26, RZ, 0x1, R26 ;  /* 0x00000001ff1a7819 */ /* 0x000fe4000001161a */
[----:B------:R-:W-:Y:S02]  /*5520*/  LOP3.LUT R24, R27, 0x1, RZ, 0xc0, !PT ;  /* 0x000000011b187812 */ /* 0x000fe400078ec0ff */
[----:B------:R-:W-:-:S02]  /*5530*/  IADD3 R31, RZ, -R26, -R25 ;  /* 0x8000001aff1f7210 */ /* 0x000fc40007ffe819 */
[----:B------:R-:W-:Y:S01]  /*5540*/  LOP3.LUT R27, R227, 0x3, RZ, 0xc0, !PT ;  /* 0x00000003e31b7812 */ /* 0x000fe200078ec0ff */
[C---:B------:R-:W-:Y:S02]  /*5550*/  IMAD.SHL.U32 R30, R24.reuse, 0x40, RZ ;  /* 0x00000040181e7824 */ /* 0x040fe400078e00ff */
[----:B------:R-:W-:Y:S02]  /*5560*/  IMAD R31, R24, -0x40, R31 ;  /* 0xffffffc0181f7824 */ /* 0x000fe400078e021f */
[----:B--2---:R-:W-:Y:S02]  /*5570*/  IMAD.SHL.U32 R29, R2, 0x80, RZ ;  /* 0x00000080021d7824 */ /* 0x004fe400078e00ff */
[----:B------:R0:W5:Y:S01]  /*5580*/  LDL.LU R2, [R1+0x94] ;  /* 0x0000940001027983 */ /* 0x0001620000300800 */
[----:B----4-:R-:W-:Y:S02]  /*5590*/  IMAD.WIDE R38, R0, 0x100, RZ ;  /* 0x0000010000267825 */ /* 0x010fe400078e02ff */
[----:B---3--:R-:W-:-:S02]  /*55a0*/  ISETP.GE.AND P0, PT, R29, R28, PT ;  /* 0x0000001c1d00720c */ /* 0x008fc40003f06270 */
[----:B------:R-:W-:Y:S01]  /*55b0*/  LOP3.LUT R43, R30, 0x40, R25, 0xe2, !PT ;  /* 0x000000401e2b7812 */ /* 0x000fe200078ee219 */
[----:B------:R-:W-:Y:S02]  /*55c0*/  IMAD.SHL.U32 R24, R0, 0x100, RZ ;  /* 0x0000010000187824 */ /* 0x000fe400078e00ff */
[----:B------:R0:W5:Y:S01]  /*55d0*/  LDL.LU R0, [R1+0x90] ;  /* 0x0000900001007983 */ /* 0x0001620000300800 */
[----:B------:R-:W-:Y:S02]  /*55e0*/  IMAD.SHL.U32 R32, R227, 0x2, RZ ;  /* 0x00000002e3207824 */ /* 0x000fe400078e00ff */
[C---:B------:R-:W-:Y:S01]  /*55f0*/  ISETP.GE.OR P0, PT, R24.reuse, UR6, P0 ;  /* 0x0000000618007c0c */ /* 0x040fe20008706670 */
[----:B------:R-:W-:Y:S01]  /*5600*/  IMAD R42, R27, -0x2, R28 ;  /* 0xfffffffe1b2a7824 */ /* 0x000fe200078e021c */
[----:B------:R-:W-:Y:S01]  /*5610*/  IADD3 R41, -R24, UR6, R31 ;  /* 0x0000000618297c10 */ /* 0x000fe2000fffe11f */
[----:B------:R-:W-:Y:S01]  /*5620*/  IMAD.MOV.U32 R40, RZ, RZ, -0x1 ;  /* 0xffffffffff287424 */ /* 0x000fe200078e00ff */
[----:B------:R-:W-:Y:S01]  /*5630*/  LOP3.LUT R43, R38, R43, R26, 0xfe, !PT ;  /* 0x0000002b262b7212 */ /* 0x000fe200078efe1a */
[----:B------:R-:W-:Y:S01]  /*5640*/  IMAD.IADD R42, R42, 0x1, -R29 ;  /* 0x000000012a2a7824 */ /* 0x000fe200078e0a1d */
[----:B------:R-:W-:-:S07]  /*5650*/  LOP3.LUT R32, R29, 0x6, R32, 0xf8, !PT ;  /* 0x000000061d207812 */ /* 0x000fce00078ef820 */
[----:B0-----:R-:W-:Y:S05]  /*5660*/  @P0 BRA `(.L_x_35) ;  /* 0x00000090001c0947 */ /* 0x001fea0003800000 */
[----:B------:R-:W0:Y:S01]  /*5670*/  LDC.64 R28, c[0x0][0x5c8] ;  /* 0x00017200ff1c7b82 */ /* 0x000e220000000a00 */
[----:B------:R-:W-:Y:S01]  /*5680*/  USHF.R.S32.HI UR7, URZ, 0x1f, UR22 ;  /* 0x0000001f3f077899 */ /* 0x000fe20008011416 */
[--C-:B------:R-:W-:Y:S01]  /*5690*/  SHF.R.S32.HI R33, RZ, 0x1f, R32.reuse ;  /* 0x0000001fff217819 */ /* 0x100fe20000011420 */
[----:B------:R-:W-:Y:S01]  /*56a0*/  ULDC.64 UR10, c[0x0][0x5d0] ;  /* 0x00017400000a7ab9 */ /* 0x000fe20000000a00 */
[----:B------:R-:W-:Y:S01]  /*56b0*/  BSSY B0, `(.L_x_35) ;  /* 0x0000902000007945 */ /* 0x000fe20003800000 */
[----:B------:R-:W-:Y:S02]  /*56c0*/  UIMAD UR6, UR7, UR10, URZ ;  /* 0x0000000a070672a4 */ /* 0x000fe4000f8e023f */
[----:B------:R-:W-:Y:S02]  /*56d0*/  IMAD.U32 R27, RZ, RZ, UR10 ;  /* 0x0000000aff1b7e24 */ /* 0x000fe4000f8e00ff */
[----:B------:R-:W-:Y:S02]  /*56e0*/  UIMAD UR6, UR22, UR11, UR6 ;  /* 0x0000000b160672a4 */ /* 0x000fe4000f8e0206 */
[----:B------:R-:W-:Y:S01]  /*56f0*/  IMAD.WIDE.U32 R26, R27, UR22, R32 ;  /* 0x000000161b1a7c25 */ /* 0x000fe2000f8e0020 */
[----:B------:R-:W-:-:S03]  /*5700*/  ULDC.64 UR10, c[0x0][0x5c0] ;  /* 0x00017000000a7ab9 */ /* 0x000fc60000000a00 */
[----:B------:R-:W-:Y:S02]  /*5710*/  VIADD R27, R27, UR6 ;  /* 0x000000061b1b7c36 */ /* 0x000fe40008000000 */
[-C--:B0-----:R-:W-:Y:S01]  /*5720*/  IMAD R24, R39, R28.reuse, RZ ;  /* 0x0000001c27187224 */ /* 0x081fe200078e02ff */
[----:B------:R-:W-:Y:S01]  /*5730*/  SHF.L.U64.HI R34, R28, 0x3, R29 ;  /* 0x000000031c227819 */ /* 0x000fe2000001021d */
[----:B------:R-:W-:-:S04]  /*5740*/  IMAD.WIDE.U32 R26, R43, R28, R26 ;  /* 0x0000001c2b1a7225 */ /* 0x000fc800078e001a */
[----:B------:R-:W-:Y:S01]  /*5750*/  IMAD R25, R43, R29, R24 ;  /* 0x0000001d2b197224 */ /* 0x000fe200078e0218 */
[----:B------:R-:W-:Y:S01]  /*5760*/  IADD3 R24, P2, R26, UR10, RZ ;  /* 0x0000000a1a187c10 */ /* 0x000fe2000ff5e0ff */
[C---:B------:R-:W-:Y:S01]  /*5770*/  IMAD.SHL.U32 R35, R28.reuse, 0x8, RZ ;  /* 0x000000081c237824 */ /* 0x040fe200078e00ff */
[----:B------:R-:W-:Y:S01]  /*5780*/  LEA R30, P3, R28, R26, 0x7 ;  /* 0x0000001a1c1e7211 */ /* 0x000fe200078638ff */
[----:B------:R-:W-:-:S03]  /*5790*/  IMAD.IADD R27, R27, 0x1, R25 ;  /* 0x000000011b1b7824 */ /* 0x000fc600078e0219 */
[----:B------:R-:W-:Y:S02]  /*57a0*/  IADD3 R26, P1, P0, R26, UR10, R35 ;  /* 0x0000000a1a1a7c10 */ /* 0x000fe4000f83e023 */
[----:B------:R-:W-:Y:S02]  /*57b0*/  IADD3.X R25, R27, UR11, RZ, P2, !PT ;  /* 0x0000000b1b197c10 */ /* 0x000fe400097fe4ff */
[----:B------:R-:W-:Y:S02]  /*57c0*/  FSETP.NEU.AND P2, PT, RZ, UR21, PT ;  /* 0x00000015ff007c0b */ /* 0x000fe4000bf4d000 */
[----:B------:R-:W-:Y:S02]  /*57d0*/  LEA.HI.X R31, R28, R27, R29, 0x7, P3 ;  /* 0x0000001b1c1f7211 */ /* 0x000fe400018f3c1d */
[C---:B------:R-:W-:Y:S02]  /*57e0*/  IADD3 R28, P3, R30.reuse, UR10, RZ ;  /* 0x0000000a1e1c7c10 */ /* 0x040fe4000ff7e0ff */
[----:B------:R-:W-:-:S02]  /*57f0*/  IADD3 R30, P5, P6, R30, UR10, R35 ;  /* 0x0000000a1e1e7c10 */ /* 0x000fc4000febe023 */
[----:B------:R-:W-:Y:S02]  /*5800*/  IADD3.X R29, R31, UR11, RZ, P3, !PT ;  /* 0x0000000b1f1d7c10 */ /* 0x000fe40009ffe4ff */
[--C-:B------:R-:W-:Y:S02]  /*5810*/  IADD3.X R27, R27, UR11, R34.reuse, P1, P0 ;  /* 0x0000000b1b1b7c10 */ /* 0x100fe40008fe0422 */
[----:B------:R-:W-:Y:S01]  /*5820*/  IADD3.X R31, R31, UR11, R34, P5, P6 ;  /* 0x0000000b1f1f7c10 */ /* 0x000fe2000afec422 */
[----:B------:R-:W-:Y:S06]  /*5830*/  @!P2 BRA `(.L_x_36) ;  /* 0x0000006c001ca947 */ /* 0x000fec0003800000 */
[----:B------:R-:W-:Y:S01]  /*5840*/  ULDC.64 UR10, c[0x0][0x5b8] ;  /* 0x00016e00000a7ab9 */ /* 0x000fe20000000a00 */
[----:B------:R-:W-:Y:S01]  /*5850*/  ISETP.GE.AND P0, PT, R41, 0x1, PT ;  /* 0x000000012900780c */ /* 0x000fe20003f06270 */
[----:B------:R-:W-:Y:S02]  /*5860*/  UIMAD UR6, UR7, UR10, URZ ;  /* 0x0000000a070672a4 */ /* 0x000fe4000f8e023f */
[----:B------:R-:W-:Y:S01]  /*5870*/  IMAD.U32 R35, RZ, RZ, UR10 ;  /* 0x0000000aff237e24 */ /* 0x000fe2000f8e00ff */
[----:B------:R-:W-:Y:S01]  /*5880*/  BSSY B1, `(.L_x_37) ;  /* 0x0000010000017945 */ /* 0x000fe20003800000 */
[----:B------:R-:W-:Y:S01]  /*5890*/  ISETP.LT.OR P3, PT, R42, 0x1, !P0 ;  /* 0x000000012a00780c */ /* 0x000fe20004761670 */
[----:B------:R-:W-:Y:S02]  /*58a0*/  UIMAD UR6, UR22, UR11, UR6 ;  /* 0x0000000b160672a4 */ /* 0x000fe4000f8e0206 */
[----:B------:R-:W-:Y:S01]  /*58b0*/  IMAD.WIDE.U32 R32, R35, UR22, R32 ;  /* 0x0000001623207c25 */ /* 0x000fe2000f8e0020 */
[----:B------:R-:W-:-:S03]  /*58c0*/  ULDC.64 UR10, c[0x0][0x5a8] ;  /* 0x00016a00000a7ab9 */ /* 0x000fc60000000a00 */
[----:B------:R-:W-:Y:S02]  /*58d0*/  IMAD.MOV.U32 R36, RZ, RZ, R32 ;  /* 0x000000ffff247224 */ /* 0x000fe400078e0020 */
[----:B------:R-:W-:Y:S01]  /*58e0*/  VIADD R37, R33, UR6 ;  /* 0x0000000621257c36 */ /* 0x000fe20008000000 */
[----:B------:R-:W-:Y:S02]  /*58f0*/  ULDC.64 UR6, c[0x0][0x5b0] ;  /* 0x00016c0000067ab9 */ /* 0x000fe40000000a00 */
[----:B------:R-:W-:Y:S02]  /*5900*/  IMAD R34, R39, UR6, RZ ;  /* 0x0000000627227c24 */ /* 0x000fe4000f8e02ff */
[----:B------:R-:W-:-:S04]  /*5910*/  IMAD.WIDE.U32 R32, R43, UR6, R36 ;  /* 0x000000062b207c25 */ /* 0x000fc8000f8e0024 */
[--C-:B------:R-:W-:Y:S01]  /*5920*/  IMAD R35, R43, UR7, R34.reuse ;  /* 0x000000072b237c24 */ /* 0x100fe2000f8e0222 */
[----:B------:R-:W-:Y:S02]  /*5930*/  IADD3 R32, P1, R32, UR10, RZ ;  /* 0x0000000a20207c10 */ /* 0x000fe4000ff3e0ff */
[----:B------:R-:W-:Y:S02]  /*5940*/  PRMT R34, RZ, 0x7610, R34 ;  /* 0x00007610ff227816 */ /* 0x000fe40000000022 */
[----:B------:R-:W-:Y:S01]  /*5950*/  IADD3.X R33, R33, UR11, R35, P1, !PT ;  /* 0x0000000b21217c10 */ /* 0x000fe20008ffe423 */
[----:B------:R-:W-:Y:S08]  /*5960*/  @P3 BRA `(.L_x_38) ;  /* 0x0000000000043947 */ /* 0x000ff00003800000 */
[----:B------:R0:W5:Y:S02]  /*5970*/  LDG.E.U8 R34, desc[UR14][R32.64] ;  /* 0x0000000e20227981 */ /* 0x000164000c1e1100 */
.L_x_38:
[----:B------:R-:W-:Y:S05]  /*5980*/  BSYNC B1 ;  /* 0x0000000000017941 */ /* 0x000fea0003800000 */
.L_x_37:
[----:B-----5:R-:W-:Y:S01]  /*5990*/  LOP3.LUT R34, R34, 0xff, RZ, 0xc0, !PT ;  /* 0x000000ff22227812 */ /* 0x020fe200078ec0ff */
[----:B------:R-:W-:Y:S01]  /*59a0*/  BSSY B1, `(.L_x_39) ;  /* 0x000000b000017945 */ /* 0x000fe20003800000 */
[----:B------:R-:W-:Y:S02]  /*59b0*/  ISETP.LT.OR P2, PT, R42, 0x2, !P0 ;  /* 0x000000022a00780c */ /* 0x000fe40004741670 */
[----:B------:R-:W-:-:S05]  /*59c0*/  F2FP.F16.E5M2.UNPACK_B R34, R34 ;  /* 0x00000022ff22723e */ /* 0x000fca00020004ff */
[----:B------:R-:W-:-:S05]  /*59d0*/  HADD2.F32 R34, -RZ, R34.H0_H0 ;  /* 0x20000022ff227230 */ /* 0x000fca0000004100 */
[----:B------:R-:W-:Y:S01]  /*59e0*/  FMUL R35, R34, UR21 ;  /* 0x0000001522237c20 */ /* 0x000fe20008400000 */
[----:B------:R-:W-:-:S03]  /*59f0*/  PRMT R34, RZ, 0x7610, R34 ;  /* 0x00007610ff227816 */ /* 0x000fc60000000022 */
[----:B------:R-:W-:-:S05]  /*5a00*/  FFMA R35, R226, UR20, R35 ;  /* 0x00000014e2237c23 */ /* 0x000fca0008000023 */
[----:B------:R-:W-:-:S05]  /*5a10*/  F2FP.SATFINITE.E5M2.F32.PACK_AB_MERGE_C R35, RZ, R35, RZ ;  /* 0x00000023ff23723e */ /* 0x000fca00048060ff */
[----:B------:R2:W-:Y:S01]  /*5a20*/  @!P3 STG.E.U8 desc[UR14][R24.64], R35 ;  /* 0x000000231800b986 */ /* 0x0005e2000c10110e */
[----:B------:R-:W-:Y:S05]  /*5a30*/  @P2 BRA `(.L_x_40) ;  /* 0x0000000000042947 */ /* 0x000fea0003800000 */
[----:B------:R3:W5:Y:S02]  /*5a40*/  LDG.E.U8 R34, desc[UR14][R32.64+0x1] ;  /* 0x0000010e20227981 */ /* 0x000764000c1e1100 */
.L_x_40:
[----:B------:R-:W-:Y:S05]  /*5a50*/  BSYNC B1 ;  /* 0x0000000000017941 */ /* 0x000fea0003800000 */
.L_x_39:
[----:B-----5:R-:W-:Y:S01]  /*5a60*/  LOP3.LUT R34, R34, 0xff, RZ, 0xc0, !PT ;  /* 0x000000ff22227812 */ /* 0x020fe200078ec0ff */
[----:B------:R-:W-:Y:S01]  /*5a70*/  BSSY B1, `(.L_x_41) ;  /* 0x0000013000017945 */ /* 0x000fe20003800000 */
[----:B------:R-:W-:Y:S02]  /*5a80*/  IADD3 R45, P1, R43, 0x8, RZ ;  /* 0x000000082b2d7810 */ /* 0x000fe40007f3e0ff */
[----:B------:R-:W-:-:S03]  /*5a90*/  F2FP.F16.E5M2.UNPACK_B R34, R34 ;  /* 0x00000022ff22723e */ /* 0x000fc600020004ff */
[----:B--2---:R-:W-:Y:S01]  /*5aa0*/  IMAD.X R35, RZ, RZ, R39, P1 ;  /* 0x000000ffff237224 */ /* 0x004fe200008e0627 */
[----:B------:R-:W-:Y:S01]  /*5ab0*/  ISETP.GE.AND P1, PT, R41, 0x9, PT ;  /* 0x000000092900780c */ /* 0x000fe20003f26270 */
[----:B------:R-:W-:Y:S02]  /*5ac0*/  HADD2.F32 R34, -RZ, R34.H0_H0 ;  /* 0x20000022ff227230 */ /* 0x000fe40000004100 */
[----:B------:R-:W-:Y:S01]  /*5ad0*/  IMAD R46, R35, UR6, RZ ;  /* 0x00000006232e7c24 */ /* 0x000fe2000f8e02ff */
[----:B------:R-:W-:Y:S02]  /*5ae0*/  ISETP.LT.OR P5, PT, R42, 0x1, !P1 ;  /* 0x000000012a00780c */ /* 0x000fe40004fa1670 */
[----:B------:R-:W-:Y:S01]  /*5af0*/  FMUL R44, R34, UR21 ;  /* 0x00000015222c7c20 */ /* 0x000fe20008400000 */
[----:B------:R-:W-:-:S04]  /*5b00*/  IMAD.WIDE.U32 R34, R45, UR6, R36 ;  /* 0x000000062d227c25 */ /* 0x000fc8000f8e0024 */
[----:B------:R-:W-:Y:S01]  /*5b10*/  FFMA R44, R225, UR20, R44 ;  /* 0x00000014e12c7c23 */ /* 0x000fe2000800002c */
[----:B------:R-:W-:Y:S01]  /*5b20*/  IMAD R45, R45, UR7, R46 ;  /* 0x000000072d2d7c24 */ /* 0x000fe2000f8e022e */
[----:B------:R-:W-:-:S03]  /*5b30*/  IADD3 R34, P3, R34, UR10, RZ ;  /* 0x0000000a22227c10 */ /* 0x000fc6000ff7e0ff */
[----:B------:R-:W-:Y:S02]  /*5b40*/  F2FP.SATFINITE.E5M2.F32.PACK_AB_MERGE_C R47, RZ, R44, RZ ;  /* 0x0000002cff2f723e */ /* 0x000fe400048060ff */
[----:B------:R-:W-:Y:S02]  /*5b50*/  IADD3.X R35, R35, UR11, R45, P3, !PT ;  /* 0x0000000b23237c10 */ /* 0x000fe40009ffe42d */
[----:B------:R-:W-:Y:S01]  /*5b60*/  PRMT R44, RZ, 0x7610, R44 ;  /* 0x00007610ff2c7816 */ /* 0x000fe2000000002c */
[----:B------:R2:W-:Y:S01]  /*5b70*/  @!P2 STG.E.U8 desc[UR14][R24.64+0x1], R47 ;  /* 0x0000012f1800a986 */ /* 0x0005e2000c10110e */
[----:B------:R-:W-:Y:S05]  /*5b80*/  @P5 BRA `(.L_x_42) ;  /* 0x0000000000045947 */ /* 0x000fea0003800000 */
[----:B------:R4:W5:Y:S02]  /*5b90*/  LDG.E.U8 R44, desc[UR14][R34.64] ;  /* 0x0000000e222c7981 */ /* 0x000964000c1e1100 */
.L_x_42:
[----:B------:R-:W-:Y:S05]  /*5ba0*/  BSYNC B1 ;  /* 0x0000000000017941 */ /* 0x000fea0003800000 */
.L_x_41:
        /* <DEDUP_REMOVED lines=12> */
.L_x_44:
[----:B------:R-:W-:Y:S05]  /*5c70*/  BSYNC B1 ;  /* 0x0000000000017941 */ /* 0x000fea0003800000 */
.L_x_43:
[----:B-----5:R-:W-:Y:S01]  /*5c80*/  LOP3.LUT R44, R44, 0xff, RZ, 0xc0, !PT ;  /* 0x000000ff2c2c7812 */ /* 0x020fe200078ec0ff */
[----:B------:R-:W-:Y:S01]  /*5c90*/  BSSY B1, `(.L_x_45) ;  /* 0x000000b000017945 */ /* 0x000fe20003800000 */
[----:B------:R-:W-:Y:S02]  /*5ca0*/  ISETP.LT.OR P3, PT, R42, 0x9, !P0 ;  /* 0x000000092a00780c */ /* 0x000fe40004761670 */
[----:B------:R-:W-:-:S05]  /*5cb0*/  F2FP.F16.E5M2.UNPACK_B R44, R44 ;  /* 0x0000002cff2c723e */ /* 0x000fca00020004ff */
[----:B------:R-:W-:-:S05]  /*5cc0*/  HADD2.F32 R44, -RZ, R44.H0_H0 ;  /* 0x2000002cff2c7230 */ /* 0x000fca0000004100 */
[----:B------:R-:W-:-:S04]  /*5cd0*/  FMUL R44, R44, UR21 ;  /* 0x000000152c2c7c20 */ /* 0x000fc80008400000 */
[----:B------:R-:W-:-:S05]  /*5ce0*/  FFMA R44, R223, UR20, R44 ;  /* 0x00000014df2c7c23 */ /* 0x000fca000800002c */
[----:B0-----:R-:W-:Y:S02]  /*5cf0*/  F2FP.SATFINITE.E5M2.F32.PACK_AB_MERGE_C R45, RZ, R44, RZ ;  /* 0x0000002cff2d723e */ /* 0x001fe400048060ff */
[----:B------:R-:W-:-:S03]  /*5d00*/  PRMT R44, RZ, 0x7610, R44 ;  /* 0x00007610ff2c7816 */ /* 0x000fc6000000002c */
[----:B------:R0:W-:Y:S01]  /*5d10*/  @!P2 STG.E.U8 desc[UR14][R26.64+0x1], R45 ;  /* 0x0000012d1a00a986 */ /* 0x0001e2000c10110e */
[----:B------:R-:W-:Y:S05]  /*5d20*/  @P3 BRA `(.L_x_46) ;  /* 0x0000000000043947 */ /* 0x000fea0003800000 */
[----:B------:R0:W5:Y:S02]  /*5d30*/  LDG.E.U8 R44, desc[UR14][R32.64+0x8] ;  /* 0x0000080e202c7981 */ /* 0x000164000c1e1100 */
.L_x_46:
[----:B------:R-:W-:Y:S05]  /*5d40*/  BSYNC B1 ;  /* 0x0000000000017941 */ /* 0x000fea0003800000 */
.L_x_45:
[----:B-----5:R-:W-:Y:S01]  /*5d50*/  LOP3.LUT R44, R44, 0xff, RZ, 0xc0, !PT ;  /* 0x000000ff2c2c7812 */ /* 0x020fe200078ec0ff */
[----:B------:R-:W-:Y:S01]  /*5d60*/  BSSY B1, `(.L_x_47) ;  /* 0x000000b000017945 */ /* 0x000fe20003800000 */
[----:B------:R-:W-:Y:S02]  /*5d70*/  ISETP.LT.OR P2, PT, R42, 0xa, !P0 ;  /* 0x0000000a2a00780c */ /* 0x000fe40004741670 */
[----:B------:R-:W-:-:S05]  /*5d80*/  F2FP.F16.E5M2.UNPACK_B R44, R44 ;  /* 0x0000002cff2c723e */ /* 0x000fca00020004ff */
[----:B------:R-:W-:-:S05]  /*5d90*/  HADD2.F32 R44, -RZ, R44.H0_H0 ;  /* 0x2000002cff2c7230 */ /* 0x000fca0000004100 */
[----:B0-----:R-:W-:Y:S01]  /*5da0*/  FMUL R45, R44, UR21 ;  /* 0x000000152c2d7c20 */ /* 0x001fe20008400000 */
[----:B------:R-:W-:-:S03]  /*5db0*/  PRMT R44, RZ, 0x7610, R44 ;  /* 0x00007610ff2c7816 */ /* 0x000fc6000000002c */
[----:B------:R-:W-:-:S05]  /*5dc0*/  FFMA R45, R222, UR20, R45 ;  /* 0x00000014de2d7c23 */ /* 0x000fca000800002d */
[----:B------:R-:W-:-:S05]  /*5dd0*/  F2FP.SATFINITE.E5M2.F32.PACK_AB_MERGE_C R45, RZ, R45, RZ ;  /* 0x0000002dff2d723e */ /* 0x000fca00048060ff */
[----:B------:R0:W-:Y:S01]  /*5de0*/  @!P3 STG.E.U8 desc[UR14][R24.64+0x8], R45 ;  /* 0x0000082d1800b986 */ /* 0x0001e2000c10110e */
[----:B------:R-:W-:Y:S05]  /*5df0*/  @P2 BRA `(.L_x_48) ;  /* 0x0000000000042947 */ /* 0x000fea0003800000 */
[----:B------:R0:W5:Y:S02]  /*5e00*/  LDG.E.U8 R44, desc[UR14][R32.64+0x9] ;  /* 0x0000090e202c7981 */ /* 0x000164000c1e1100 */
.L_x_48:
[----:B------:R-:W-:Y:S05]  /*5e10*/  BSYNC B1 ;  /* 0x0000000000017941 */ /* 0x000fea0003800000 */
.L_x_47:
        /* <DEDUP_REMOVED lines=12> */
.L_x_50:
[----:B------:R-:W-:Y:S05]  /*5ee0*/  BSYNC B1 ;  /* 0x0000000000017941 */ /* 0x000fea0003800000 */
.L_x_49:
        /* <DEDUP_REMOVED lines=12> */
.L_x_52:
[----:B------:R-:W-:Y:S05]  /*5fb0*/  BSYNC B1 ;  /* 0x0000000000017941 */ /* 0x000fea0003800000 */
.L_x_51:
        /* <DEDUP_REMOVED lines=12> */
.L_x_54:
[----:B------:R-:W-:Y:S05]  /*6080*/  BSYNC B1 ;  /* 0x0000000000017941 */ /* 0x000fea0003800000 */
.L_x_53:
        /* <DEDUP_REMOVED lines=12> */
.L_x_56:
[----:B------:R-:W-:Y:S05]  /*6150*/  BSYNC B1 ;  /* 0x0000000000017941 */ /* 0x000fea0003800000 */
.L_x_55:
        /* <DEDUP_REMOVED lines=12> */
.L_x_58:
[----:B------:R-:W-:Y:S05]  /*6220*/  BSYNC B1 ;  /* 0x0000000000017941 */ /* 0x000fea0003800000 */
.L_x_57:
        /* <DEDUP_REMOVED lines=12> */
.L_x_60:
[----:B------:R-:W-:Y:S05]  /*62f0*/  BSYNC B1 ;  /* 0x0000000000017941 */ /* 0x000fea0003800000 */
.L_x_59:
        /* <DEDUP_REMOVED lines=12> */
.L_x_62:
[----:B------:R-:W-:Y:S05]  /*63c0*/  BSYNC B1 ;  /* 0x0000000000017941 */ /* 0x000fea0003800000 */
.L_x_61:
        /* <DEDUP_REMOVED lines=12> */
.L_x_64:
[----:B------:R-:W-:Y:S05]  /*6490*/  BSYNC B1 ;  /* 0x0000000000017941 */ /* 0x000fea0003800000 */
.L_x_63:
        /* <DEDUP_REMOVED lines=12> */
.L_x_66:
[----:B------:R-:W-:Y:S05]  /*6560*/  BSYNC B1 ;  /* 0x0000000000017941 */ /* 0x000fea0003800000 */
.L_x_65:
        /* <DEDUP_REMOVED lines=12> */
.L_x_68:
[----:B------:R-:W-:Y:S05]  /*6630*/  BSYNC B1 ;  /* 0x0000000000017941 */ /* 0x000fea0003800000 */
.L_x_67:
        /* <DEDUP_REMOVED lines=12> */
.L_x_70:
[----:B------:R-:W-:Y:S05]  /*6700*/  BSYNC B1 ;  /* 0x0000000000017941 */ /* 0x000fea0003800000 */
.L_x_69:
        /* <DEDUP_REMOVED lines=12> */
.L_x_72:
[----:B------:R-:W-:Y:S05]  /*67d0*/  BSYNC B1 ;  /* 0x0000000000017941 */ /* 0x000fea0003800000 */
.L_x_71:
        /* <DEDUP_REMOVED lines=12> */
.L_x_74:
[----:B------:R-:W-:Y:S05]  /*68a0*/  BSYNC B1 ;  /* 0x0000000000017941 */ /* 0x000fea0003800000 */
.L_x_73:
        /* <DEDUP_REMOVED lines=12> */
.L_x_76:
[----:B------:R-:W-:Y:S05]  /*6970*/  BSYNC B1 ;  /* 0x0000000000017941 */ /* 0x000fea0003800000 */
.L_x_75:
        /* <DEDUP_REMOVED lines=12> */
.L_x_78:
[----:B------:R-:W-:Y:S05]  /*6a40*/  BSYNC B1 ;  /* 0x0000000000017941 */ /* 0x000fea0003800000 */
.L_x_77:
        /* <DEDUP_REMOVED lines=12> */
.L_x_80:
[----:B------:R-:W-:Y:S05]  /*6b10*/  BSYNC B1 ;  /* 0x0000000000017941 */ /* 0x000fea0003800000 */
.L_x_79:
        /* <DEDUP_REMOVED lines=12> */
.L_x_82:
[----:B------:R-:W-:Y:S05]  /*6be0*/  BSYNC B1 ;  /* 0x0000000000017941 */ /* 0x000fea0003800000 */
.L_x_81:
        /* <DEDUP_REMOVED lines=12> */
.L_x_84:
[----:B------:R-:W-:Y:S05]  /*6cb0*/  BSYNC B1 ;  /* 0x0000000000017941 */ /* 0x000fea0003800000 */
.L_x_83:
        /* <DEDUP_REMOVED lines=12> */
.L_x_86:
[----:B------:R-:W-:Y:S05]  /*6d80*/  BSYNC B1 ;  /* 0x0000000000017941 */ /* 0x000fea0003800000 */
.L_x_85:
        /* <DEDUP_REMOVED lines=12> */
.L_x_88:
[----:B------:R-:W-:Y:S05]  /*6e50*/  BSYNC B1 ;  /* 0x0000000000017941 */ /* 0x000fea0003800000 */
.L_x_87:
        /* <DEDUP_REMOVED lines=12> */
.L_x_90:
[----:B------:R-:W-:Y:S05]  /*6f20*/  BSYNC B1 ;  /* 0x0000000000017941 */ /* 0x000fea0003800000 */
.L_x_89:
        /* <DEDUP_REMOVED lines=12> */
.L_x_92:
[----:B------:R-:W-:Y:S05]  /*6ff0*/  BSYNC B1 ;  /* 0x0000000000017941 */ /* 0x000fea0003800000 */
.L_x_91:
        /* <DEDUP_REMOVED lines=12> */
.L_x_94:
[----:B------:R-:W-:Y:S05]  /*70c0*/  BSYNC B1 ;  /* 0x0000000000017941 */ /* 0x000fea0003800000 */
.L_x_93:
        /* <DEDUP_REMOVED lines=12> */
.L_x_96:
[----:B------:R-:W-:Y:S05]  /*7190*/  BSYNC B1 ;  /* 0x0000000000017941 */ /* 0x000fea0003800000 */
.L_x_95:
        /* <DEDUP_REMOVED lines=12> */
.L_x_98:
[----:B------:R-:W-:Y:S05]  /*7260*/  BSYNC B1 ;  /* 0x0000000000017941 */ /* 0x000fea0003800000 */
.L_x_97:
        /* <DEDUP_REMOVED lines=12> */
.L_x_100:
[----:B------:R-:W-:Y:S05]  /*7330*/  BSYNC B1 ;  /* 0x0000000000017941 */ /* 0x000fea0003800000 */
.L_x_99:
        /* <DEDUP_REMOVED lines=12> */
.L_x_102:
[----:B------:R-:W-:Y:S05]  /*7400*/  BSYNC B1 ;  /* 0x0000000000017941 */ /* 0x000fea0003800000 */
.L_x_101:
        /* <DEDUP_REMOVED lines=12> */
.L_x_104:
[----:B------:R-:W-:Y:S05]  /*74d0*/  BSYNC B1 ;  /* 0x0000000000017941 */ /* 0x000fea0003800000 */
.L_x_103:
        /* <DEDUP_REMOVED lines=12> */
.L_x_106:
[----:B------:R-:W-:Y:S05]  /*75a0*/  BSYNC B1 ;  /* 0x0000000000017941 */ /* 0x000fea0003800000 */
.L_x_105:
        /* <DEDUP_REMOVED lines=12> */
.L_x_108:
[----:B------:R-:W-:Y:S05]  /*7670*/  BSYNC B1 ;  /* 0x0000000000017941 */ /* 0x000fea0003800000 */
.L_x_107:
        /* <DEDUP_REMOVED lines=12> */
.L_x_110:
[----:B------:R-:W-:Y:S05]  /*7740*/  BSYNC B1 ;  /* 0x0000000000017941 */ /* 0x000fea0003800000 */
.L_x_109:
        /* <DEDUP_REMOVED lines=12> */
.L_x_112:
[----:B------:R-:W-:Y:S05]  /*7810*/  BSYNC B1 ;  /* 0x0000000000017941 */ /* 0x000fea0003800000 */
.L_x_111:
        /* <DEDUP_REMOVED lines=12> */
.L_x_114:
[----:B------:R-:W-:Y:S05]  /*78e0*/  BSYNC B1 ;  /* 0x0000000000017941 */ /* 0x000fea0003800000 */
.L_x_113:
        /* <DEDUP_REMOVED lines=12> */
.L_x_116:
[----:B------:R-:W-:Y:S05]  /*79b0*/  BSYNC B1 ;  /* 0x0000000000017941 */ /* 0x000fea0003800000 */
.L_x_115:
        /* <DEDUP_REMOVED lines=12> */
.L_x_118:
[----:B------:R-:W-:Y:S05]  /*7a80*/  BSYNC B1 ;  /* 0x0000000000017941 */ /* 0x000fea0003800000 */
.L_x_117:
        /* <DEDUP_REMOVED lines=12> */
.L_x_120:
[----:B------:R-:W-:Y:S05]  /*7b50*/  BSYNC B1 ;  /* 0x0000000000017941 */ /* 0x000fea0003800000 */
.L_x_119:
        /* <DEDUP_REMOVED lines=12> */
.L_x_122:
[----:B------:R-:W-:Y:S05]  /*7c20*/  BSYNC B1 ;  /* 0x0000000000017941 */ /* 0x000fea0003800000 */
.L_x_121:
        /* <DEDUP_REMOVED lines=12> */
.L_x_124:
[----:B------:R-:W-:Y:S05]  /*7cf0*/  BSYNC B1 ;  /* 0x0000000000017941 */ /* 0x000fea0003800000 */
.L_x_123:
        /* <DEDUP_REMOVED lines=12> */
.L_x_126:
[----:B------:R-:W-:Y:S05]  /*7dc0*/  BSYNC B1 ;  /* 0x0000000000017941 */ /* 0x000fea0003800000 */
.L_x_125:
        /* <DEDUP_REMOVED lines=12> */
.L_x_128:
[----:B------:R-:W-:Y:S05]  /*7e90*/  BSYNC B1 ;  /* 0x0000000000017941 */ /* 0x000fea0003800000 */
.L_x_127:
        /* <DEDUP_REMOVED lines=12> */
.L_x_130:
[----:B------:R-:W-:Y:S05]  /*7f60*/  BSYNC B1 ;  /* 0x0000000000017941 */ /* 0x000fea0003800000 */
.L_x_129:
        /* <DEDUP_REMOVED lines=12> */
.L_x_132:
[----:B------:R-:W-:Y:S05]  /*8030*/  BSYNC B1 ;  /* 0x0000000000017941 */ /* 0x000fea0003800000 */
.L_x_131:
        /* <DEDUP_REMOVED lines=12> */
.L_x_134:
[----:B------:R-:W-:Y:S05]  /*8100*/  BSYNC B1 ;  /* 0x0000000000017941 */ /* 0x000fea0003800000 */
.L_x_133:
        /* <DEDUP_REMOVED lines=12> */
.L_x_136:
[----:B------:R-:W-:Y:S05]  /*81d0*/  BSYNC B1 ;  /* 0x0000000000017941 */ /* 0x000fea0003800000 */
.L_x_135:
        /* <DEDUP_REMOVED lines=12> */
.L_x_138:
[----:B------:R-:W-:Y:S05]  /*82a0*/  BSYNC B1 ;  /* 0x0000000000017941 */ /* 0x000fea0003800000 */
.L_x_137:
        /* <DEDUP_REMOVED lines=12> */
.L_x_140:
[----:B------:R-:W-:Y:S05]  /*8370*/  BSYNC B1 ;  /* 0x0000000000017941 */ /* 0x000fea0003800000 */
.L_x_139:
        /* <DEDUP_REMOVED lines=12> */
.L_x_142:
[----:B------:R-:W-:Y:S05]  /*8440*/  BSYNC B1 ;  /* 0x0000000000017941 */ /* 0x000fea0003800000 */
.L_x_141:
        /* <DEDUP_REMOVED lines=12> */
.L_x_144:
[----:B------:R-:W-:Y:S05]  /*8510*/  BSYNC B1 ;  /* 0x0000000000017941 */ /* 0x000fea0003800000 */
.L_x_143:
        /* <DEDUP_REMOVED lines=12> */
.L_x_146:
[----:B------:R-:W-:Y:S05]  /*85e0*/  BSYNC B1 ;  /* 0x0000000000017941 */ /* 0x000fea0003800000 */
.L_x_145:
        /* <DEDUP_REMOVED lines=12> */
.L_x_148:
[----:B------:R-:W-:Y:S05]  /*86b0*/  BSYNC B1 ;  /* 0x0000000000017941 */ /* 0x000fea0003800000 */
.L_x_147:
        /* <DEDUP_REMOVED lines=12> */
.L_x_150:
[----:B------:R-:W-:Y:S05]  /*8780*/  BSYNC B1 ;  /* 0x0000000000017941 */ /* 0x000fea0003800000 */
.L_x_149:
        /* <DEDUP_REMOVED lines=12> */
.L_x_152:
[----:B------:R-:W-:Y:S05]  /*8850*/  BSYNC B1 ;  /* 0x0000000000017941 */ /* 0x000fea0003800000 */
.L_x_151:
        /* <DEDUP_REMOVED lines=12> */
.L_x_154:
[----:B------:R-:W-:Y:S05]  /*8920*/  BSYNC B1 ;  /* 0x0000000000017941 */ /* 0x000fea0003800000 */
.L_x_153:
        /* <DEDUP_REMOVED lines=12> */
.L_x_156:
[----:B------:R-:W-:Y:S05]  /*89f0*/  BSYNC B1 ;  /* 0x0000000000017941 */ /* 0x000fea0003800000 */
.L_x_155:
        /* <DEDUP_REMOVED lines=12> */
.L_x_158:
[----:B------:R-:W-:Y:S05]  /*8ac0*/  BSYNC B1 ;  /* 0x0000000000017941 */ /* 0x000fea0003800000 */
.L_x_157:
        /* <DEDUP_REMOVED lines=12> */
.L_x_160:
[----:B------:R-:W-:Y:S05]  /*8b90*/  BSYNC B1 ;  /* 0x0000000000017941 */ /* 0x000fea0003800000 */
.L_x_159:
[----:B-----5:R-:W-:Y:S01]  /*8ba0*/  LOP3.LUT R44, R44, 0xff, RZ, 0xc0, !PT ;  /* 0x000000ff2c2c7812 */ /* 0x020fe200078ec0ff */
[----:B------:R-:W-:Y:S01]  /*8bb0*/  BSSY B1, `(.L_x_161) ;  /* 0x000000b000017945 */ /* 0x000fe20003800000 */
[----:B------:R-:W-:Y:S02]  /*8bc0*/  ISETP.LT.OR P2, PT, R42, 0x79, !P1 ;  /* 0x000000792a00780c */ /* 0x000fe40004f41670 */
[----:B------:R-:W-:Y:S02]  /*8bd0*/  F2FP.F16.E5M2.UNPACK_B R44, R44 ;  /* 0x0000002cff2c723e */ /* 0x000fe400020004ff */
[----:B0--3--:R-:W-:-:S03]  /*8be0*/  PRMT R32, RZ, 0x7610, R32 ;  /* 0x00007610ff207816 */ /* 0x009fc60000000020 */
[----:B------:R-:W-:-:S05]  /*8bf0*/  HADD2.F32 R44, -RZ, R44.H0_H0 ;  /* 0x2000002cff2c7230 */ /* 0x000fca0000004100 */
[----:B------:R-:W-:-:S04]  /*8c00*/  FMUL R44, R44, UR21 ;  /* 0x000000152c2c7c20 */ /* 0x000fc80008400000 */
[----:B------:R-:W-:-:S05]  /*8c10*/  FFMA R44, R165, UR20, R44 ;  /* 0x00000014a52c7c23 */ /* 0x000fca000800002c */
[----:B------:R-:W-:-:S05]  /*8c20*/  F2FP.SATFINITE.E5M2.F32.PACK_AB_MERGE_C R33, RZ, R44, RZ ;  /* 0x0000002cff21723e */ /* 0x000fca00048060ff */
[----:B------:R0:W-:Y:S01]  /*8c30*/  @!P0 STG.E.U8 desc[UR14][R24.64+0x79], R33 ;  /* 0x0000792118008986 */ /* 0x0001e2000c10110e */
[----:B------:R-:W-:Y:S05]  /*8c40*/  @P2 BRA `(.L_x_162) ;  /* 0x0000000000042947 */ /* 0x000fea0003800000 */
[----:B------:R3:W5:Y:S02]  /*8c50*/  LDG.E.U8 R32, desc[UR14][R34.64+0x78] ;  /* 0x0000780e22207981 */ /* 0x000764000c1e1100 */
.L_x_162:
[----:B------:R-:W-:Y:S05]  /*8c60*/  BSYNC B1 ;  /* 0x0000000000017941 */ /* 0x000fea0003800000 */
.L_x_161:
[----:B-----5:R-:W-:Y:S01]  /*8c70*/  LOP3.LUT R32, R32, 0xff, RZ, 0xc0, !PT ;  /* 0x000000ff20207812 */ /* 0x020fe200078ec0ff */
[----:B------:R-:W-:Y:S01]  /*8c80*/  BSSY B1, `(.L_x_163) ;  /* 0x000000b000017945 */ /* 0x000fe20003800000 */
[----:B------:R-:W-:Y:S02]  /*8c90*/  ISETP.LT.OR P1, PT, R42, 0x7a, !P1 ;  /* 0x0000007a2a00780c */ /* 0x000fe40004f21670 */
[----:B------:R-:W-:Y:S02]  /*8ca0*/  F2FP.F16.E5M2.UNPACK_B R32, R32 ;  /* 0x00000020ff20723e */ /* 0x000fe400020004ff */
[----:B0-2---:R-:W-:-:S03]  /*8cb0*/  PRMT R24, RZ, 0x7610, R24 ;  /* 0x00007610ff187816 */ /* 0x005fc60000000018 */
[----:B------:R-:W-:-:S05]  /*8cc0*/  HADD2.F32 R32, -RZ, R32.H0_H0 ;  /* 0x20000020ff207230 */ /* 0x000fca0000004100 */
[----:B------:R-:W-:-:S04]  /*8cd0*/  FMUL R25, R32, UR21 ;  /* 0x0000001520197c20 */ /* 0x000fc80008400000 */
[----:B------:R-:W-:-:S05]  /*8ce0*/  FFMA R25, R164, UR20, R25 ;  /* 0x00000014a4197c23 */ /* 0x000fca0008000019 */
[----:B------:R-:W-:-:S05]  /*8cf0*/  F2FP.SATFINITE.E5M2.F32.PACK_AB_MERGE_C R25, RZ, R25, RZ ;  /* 0x00000019ff19723e */ /* 0x000fca00048060ff */
[----:B------:R0:W-:Y:S01]  /*8d00*/  @!P2 STG.E.U8 desc[UR14][R26.64+0x78], R25 ;  /* 0x000078191a00a986 */ /* 0x0001e2000c10110e */
[----:B------:R-:W-:Y:S05]  /*8d10*/  @P1 BRA `(.L_x_164) ;  /* 0x0000000000041947 */ /* 0x000fea0003800000 */
[----:B------:R2:W5:Y:S02]  /*8d20*/  LDG.E.U8 R24, desc[UR14][R34.64+0x79] ;  /* 0x0000790e22187981 */ /* 0x000564000c1e1100 */
.L_x_164:
[----:B------:R-:W-:Y:S05]  /*8d30*/  BSYNC B1 ;  /* 0x0000000000017941 */ /* 0x000fea0003800000 */
.L_x_163:
[----:B-----5:R-:W-:Y:S01]  /*8d40*/  LOP3.LUT R24, R24, 0xff, RZ, 0xc0, !PT ;  /* 0x000000ff18187812 */ /* 0x020fe200078ec0ff */
[----:B------:R-:W-:Y:S01]  /*8d50*/  BSSY B1, `(.L_x_165) ;  /* 0x0000013000017945 */ /* 0x000fe20003800000 */
[----:B------:R-:W-:Y:S02]  /*8d60*/  IADD3 R33, P0, R43, 0x80, RZ ;  /* 0x000000802b217810 */ /* 0x000fe40007f1e0ff */
[----:B------:R-:W-:-:S03]  /*8d70*/  F2FP.F16.E5M2.UNPACK_B R24, R24 ;  /* 0x00000018ff18723e */ /* 0x000fc600020004ff */
[----:B0-----:R-:W-:Y:S01]  /*8d80*/  IMAD.X R25, RZ, RZ, R39, P0 ;  /* 0x000000ffff197224 */ /* 0x001fe200000e0627 */
[----:B------:R-:W-:Y:S01]  /*8d90*/  ISETP.GE.AND P0, PT, R41, 0x81, PT ;  /* 0x000000812900780c */ /* 0x000fe20003f06270 */
[----:B------:R-:W-:Y:S02]  /*8da0*/  HADD2.F32 R24, -RZ, R24.H0_H0 ;  /* 0x20000018ff187230 */ /* 0x000fe40000004100 */
[----:B--234-:R-:W-:Y:S01]  /*8db0*/  IMAD R34, R25, UR6, RZ ;  /* 0x0000000619227c24 */ /* 0x01cfe2000f8e02ff */
        /* <DEDUP_REMOVED lines=12> */
.L_x_166:
[----:B------:R-:W-:Y:S05]  /*8e80*/  BSYNC B1 ;  /* 0x0000000000017941 */ /* 0x000fea0003800000 */
.L_x_165:
[----:B-----5:R-:W-:Y:S01]  /*8e90*/  LOP3.LUT R32, R32, 0xff, RZ, 0xc0, !PT ;  /* 0x000000ff20207812 */ /* 0x020fe200078ec0ff */
[----:B------:R-:W-:Y:S01]  /*8ea0*/  BSSY B1, `(.L_x_167) ;  /* 0x000000b000017945 */ /* 0x000fe20003800000 */
[----:B------:R-:W-:Y:S02]  /*8eb0*/  ISETP.LT.OR P2, PT, R42, 0x2, !P0 ;  /* 0x000000022a00780c */ /* 0x000fe40004741670 */
[----:B------:R-:W-:Y:S02]  /*8ec0*/  F2FP.F16.E5M2.UNPACK_B R32, R32 ;  /* 0x00000020ff20723e */ /* 0x000fe400020004ff */
[----:B0-----:R-:W-:-:S03]  /*8ed0*/  PRMT R26, RZ, 0x7610, R26 ;  /* 0x00007610ff1a7816 */ /* 0x001fc6000000001a */
[----:B------:R-:W-:-:S05]  /*8ee0*/  HADD2.F32 R32, -RZ, R32.H0_H0 ;  /* 0x20000020ff207230 */ /* 0x000fca0000004100 */
[----:B------:R-:W-:-:S04]  /*8ef0*/  FMUL R27, R32, UR21 ;  /* 0x00000015201b7c20 */ /* 0x000fc80008400000 */
[----:B------:R-:W-:-:S05]  /*8f00*/  FFMA R27, R162, UR20, R27 ;  /* 0x00000014a21b7c23 */ /* 0x000fca000800001b */
[----:B------:R-:W-:-:S05]  /*8f10*/  F2FP.SATFINITE.E5M2.F32.PACK_AB_MERGE_C R27, RZ, R27, RZ ;  /* 0x0000001bff1b723e */ /* 0x000fca00048060ff */
[----:B------:R0:W-:Y:S01]  /*8f20*/  @!P3 STG.E.U8 desc[UR14][R28.64], R27 ;  /* 0x0000001b1c00b986 */ /* 0x0001e2000c10110e */
[----:B------:R-:W-:Y:S05]  /*8f30*/  @P2 BRA `(.L_x_168) ;  /* 0x0000000000042947 */ /* 0x000fea0003800000 */
[----:B------:R3:W5:Y:S02]  /*8f40*/  LDG.E.U8 R26, desc[UR14][R24.64+0x1] ;  /* 0x0000010e181a7981 */ /* 0x000764000c1e1100 */
.L_x_168:
[----:B------:R-:W-:Y:S05]  /*8f50*/  BSYNC B1 ;  /* 0x0000000000017941 */ /* 0x000fea0003800000 */
.L_x_167:
[----:B-----5:R-:W-:Y:S01]  /*8f60*/  LOP3.LUT R26, R26, 0xff, RZ, 0xc0, !PT ;  /* 0x000000ff1a1a7812 */ /* 0x020fe200078ec0ff */
[----:B------:R-:W-:Y:S01]  /*8f70*/  BSSY B1, `(.L_x_169) ;  /* 0x0000013000017945 */ /* 0x000fe20003800000 */
[----:B------:R-:W-:Y:S02]  /*8f80*/  IADD3 R43, P1, R43, 0x88, RZ ;  /* 0x000000882b2b7810 */ /* 0x000fe40007f3e0ff */
[----:B------:R-:W-:Y:S02]  /*8f90*/  F2FP.F16.E5M2.UNPACK_B R26, R26 ;  /* 0x0000001aff1a723e */ /* 0x000fe400020004ff */
[----:B------:R-:W-:Y:S01]  /*8fa0*/  PRMT R32, RZ, 0x7610, R32 ;  /* 0x00007610ff207816 */ /* 0x000fe20000000020 */
[----:B------:R-:W-:Y:S01]  /*8fb0*/  IMAD.X R38, RZ, RZ, R39, P1 ;  /* 0x000000ffff267224 */ /* 0x000fe200008e0627 */
[----:B------:R-:W-:Y:S01]  /*8fc0*/  ISETP.GE.AND P1, PT, R41, 0x89, PT ;  /* 0x000000892900780c */ /* 0x000fe20003f26270 */
[----:B------:R-:W-:Y:S02]  /*8fd0*/  HADD2.F32 R26, -RZ, R26.H0_H0 ;  /* 0x2000001aff1a7230 */ /* 0x000fe40000004100 */
[----:B------:R-:W-:Y:S01]  /*8fe0*/  IMAD R38, R38, UR6, RZ ;  /* 0x0000000626267c24 */ /* 0x000fe2000f8e02ff */
[----:B------:R-:W-:Y:S01]  /*8ff0*/  ISETP.LT.OR P5, PT, R42, 0x1, !P1 ;  /* 0x000000012a00780c */ /* 0x000fe20004fa1670 */
[----:B------:R-:W-:-:S04]  /*9000*/  IMAD.WIDE.U32 R36, R43, UR6, R36 ;  /* 0x000000062b247c25 */ /* 0x000fc8000f8e0024 */
[----:B------:R-:W-:Y:S01]  /*9010*/  FMUL R26, R26, UR21 ;  /* 0x000000151a1a7c20 */ /* 0x000fe20008400000 */
[----:B------:R-:W-:-:S03]  /*9020*/  IMAD R43, R43, UR7, R38 ;  /* 0x000000072b2b7c24 */ /* 0x000fc6000f8e0226 */
[----:B------:R-:W-:Y:S01]  /*9030*/  FFMA R161, R161, UR20, R26 ;  /* 0x00000014a1a17c23 */ /* 0x000fe2000800001a */
[----:B------:R-:W-:-:S04]  /*9040*/  IADD3 R26, P3, R36, UR10, RZ ;  /* 0x0000000a241a7c10 */ /* 0x000fc8000ff7e0ff */
[----:B------:R-:W-:Y:S02]  /*9050*/  F2FP.SATFINITE.E5M2.F32.PACK_AB_MERGE_C R161, RZ, R161, RZ ;  /* 0x000000a1ffa1723e */ /* 0x000fe400048060ff */
[----:B0-----:R-:W-:-:S03]  /*9060*/  IADD3.X R27, R37, UR11, R43, P3, !PT ;  /* 0x0000000b251b7c10 */ /* 0x001fc60009ffe42b */
[----:B------:R0:W-:Y:S01]  /*9070*/  @!P2 STG.E.U8 desc[UR14][R28.64+0x1], R161 ;  /* 0x000001a11c00a986 */ /* 0x0001e2000c10110e */
[----:B------:R-:W-:Y:S05]  /*9080*/  @P5 BRA `(.L_x_170) ;  /* 0x0000000000045947 */ /* 0x000fea0003800000 */
[----:B------:R4:W5:Y:S02]  /*9090*/  LDG.E.U8 R32, desc[UR14][R26.64] ;  /* 0x0000000e1a207981 */ /* 0x000964000c1e1100 */
.L_x_170:
[----:B------:R-:W-:Y:S05]  /*90a0*/  BSYNC B1 ;  /* 0x0000000000017941 */ /* 0x000fea0003800000 */
.L_x_169:
        /* <DEDUP_REMOVED lines=12> */
.L_x_172:
[----:B------:R-:W-:Y:S05]  /*9170*/  BSYNC B1 ;  /* 0x0000000000017941 */ /* 0x000fea0003800000 */
.L_x_171:
        /* <DEDUP_REMOVED lines=12> */
.L_x_174:
[----:B------:R-:W-:Y:S05]  /*9240*/  BSYNC B1 ;  /* 0x0000000000017941 */ /* 0x000fea0003800000 */
.L_x_173:
        /* <DEDUP_REMOVED lines=12> */
.L_x_176:
[----:B------:R-:W-:Y:S05]  /*9310*/  BSYNC B1 ;  /* 0x0000000000017941 */ /* 0x000fea0003800000 */
.L_x_175:
        /* <DEDUP_REMOVED lines=12> */
.L_x_178:
[----:B------:R-:W-:Y:S05]  /*93e0*/  BSYNC B1 ;  /* 0x0000000000017941 */ /* 0x000fea0003800000 */
.L_x_177:
        /* <DEDUP_REMOVED lines=12> */
.L_x_180:
[----:B------:R-:W-:Y:S05]  /*94b0*/  BSYNC B1 ;  /* 0x0000000000017941 */ /* 0x000fea0003800000 */
.L_x_179:
        /* <DEDUP_REMOVED lines=12> */
.L_x_182:
[----:B------:R-:W-:Y:S05]  /*9580*/  BSYNC B1 ;  /* 0x0000000000017941 */ /* 0x000fea0003800000 */
.L_x_181:
        /* <DEDUP_REMOVED lines=12> */
.L_x_184:
[----:B------:R-:W-:Y:S05]  /*9650*/  BSYNC B1 ;  /* 0x0000000000017941 */ /* 0x000fea0003800000 */
.L_x_183:
        /* <DEDUP_REMOVED lines=12> */
.L_x_186:
[----:B------:R-:W-:Y:S05]  /*9720*/  BSYNC B1 ;  /* 0x0000000000017941 */ /* 0x000fea0003800000 */
.L_x_185:
        /* <DEDUP_REMOVED lines=12> */
.L_x_188:
[----:B------:R-:W-:Y:S05]  /*97f0*/  BSYNC B1 ;  /* 0x0000000000017941 */ /* 0x000fea0003800000 */
.L_x_187:
[----:B-----5:R-:W-:Y:S01]  /*9800*/  LOP3.LUT R32, R32, 0xff, RZ, 0xc0, !PT ;  /* 0x000000ff20207812 */ /* 0x020fe200078ec0ff */
[----:B------:R-:W-:Y:S01]  /*9810*/  BSSY B1, `(.L_x_189) ;  /* 0x000000b000017945 */ /* 0x000fe20003800000 */
[----:B------:R-:W-:Y:S02]  /*9820*/  ISETP.LT.OR P3, PT, R42, 0x19, !P0 ;  /* 0x000000192a00780c */ /* 0x000fe40004761670 */
[----:B------:R-:W-:-:S05]  /*9830*/  F2FP.F16.E5M2.UNPACK_B R32, R32 ;  /* 0x00000020ff20723e */ /* 0x000fca00020004ff */
[----:B------:R-:W-:-:S05]  /*9840*/  HADD2.F32 R32, -RZ, R32.H0_H0 ;  /* 0x20000020ff207230 */ /* 0x000fca0000004100 */
[----:B------:R-:W-:-:S04]  /*9850*/  FMUL R32, R32, UR21 ;  /* 0x0000001520207c20 */ /* 0x000fc80008400000 */
[----:B------:R-:W-:Y:S01]  /*9860*/  FFMA R32, R23, UR20, R32 ;  /* 0x0000001417207c23 */ /* 0x000fe20008000020 */
[----:B------:R-:W-:-:S04]  /*9870*/  PRMT R23, RZ, 0x7610, R23 ;  /* 0x00007610ff177816 */ /* 0x000fc80000000017 */
[----:B0-----:R-:W-:-:S05]  /*9880*/  F2FP.SATFINITE.E5M2.F32.PACK_AB_MERGE_C R33, RZ, R32, RZ ;  /* 0x00000020ff21723e */ /* 0x001fca00048060ff */
[----:B------:R0:W-:Y:S01]  /*9890*/  @!P2 STG.E.U8 desc[UR14][R30.64+0x11], R33 ;  /* 0x000011211e00a986 */ /* 0x0001e2000c10110e */
[----:B------:R-:W-:Y:S05]  /*98a0*/  @P3 BRA `(.L_x_190) ;  /* 0x0000000000043947 */ /* 0x000fea0003800000 */
[----:B------:R0:W5:Y:S02]  /*98b0*/  LDG.E.U8 R23, desc[UR14][R24.64+0x18] ;  /* 0x0000180e18177981 */ /* 0x000164000c1e1100 */
.L_x_190:
[----:B------:R-:W-:Y:S05]  /*98c0*/  BSYNC B1 ;  /* 0x0000000000017941 */ /* 0x000fea0003800000 */
.L_x_189:
        /* <DEDUP_REMOVED lines=8> */
[----:B------:R-:W-:-:S05]  /*9950*/  F2FP.SATFINITE.E5M2.F32.PACK_AB_MERGE_C R23, RZ, R23, RZ ;  /* 0x00000017ff17723e */ /* 0x000fca00048060ff */
[----:B------:R0:W-:Y:S01]  /*9960*/  @!P3 STG.E.U8 desc[UR14][R28.64+0x18], R23 ;  /* 0x000018171c00b986 */ /* 0x0001e2000c10110e */
[----:B------:R-:W-:Y:S05]  /*9970*/  @P2 BRA `(.L_x_192) ;  /* 0x0000000000042947 */ /* 0x000fea0003800000 */
[----:B------:R0:W5:Y:S02]  /*9980*/  LDG.E.U8 R22, desc[UR14][R24.64+0x19] ;  /* 0x0000190e18167981 */ /* 0x000164000c1e1100 */
.L_x_192:
[----:B------:R-:W-:Y:S05]  /*9990*/  BSYNC B1 ;  /* 0x0000000000017941 */ /* 0x000fea0003800000 */
.L_x_191:
        /* <DEDUP_REMOVED lines=12> */
.L_x_194:
[----:B------:R-:W-:Y:S05]  /*9a60*/  BSYNC B1 ;  /* 0x0000000000017941 */ /* 0x000fea0003800000 */
.L_x_193:
        /* <DEDUP_REMOVED lines=12> */
.L_x_196:
[----:B------:R-:W-:Y:S05]  /*9b30*/  BSYNC B1 ;  /* 0x0000000000017941 */ /* 0x000fea0003800000 */
.L_x_195:
        /* <DEDUP_REMOVED lines=12> */
.L_x_198:
[----:B------:R-:W-:Y:S05]  /*9c00*/  BSYNC B1 ;  /* 0x0000000000017941 */ /* 0x000fea0003800000 */
.L_x_197:
        /* <DEDUP_REMOVED lines=12> */
.L_x_200:
[----:B------:R-:W-:Y:S05]  /*9cd0*/  BSYNC B1 ;  /* 0x0000000000017941 */ /* 0x000fea0003800000 */
.L_x_199:
        /* <DEDUP_REMOVED lines=12> */
.L_x_202:
[----:B------:R-:W-:Y:S05]  /*9da0*/  BSYNC B1 ;  /* 0x0000000000017941 */ /* 0x000fea0003800000 */
.L_x_201:
        /* <DEDUP_REMOVED lines=12> */
.L_x_204:
[----:B------:R-:W-:Y:S05]  /*9e70*/  BSYNC B1 ;  /* 0x0000000000017941 */ /* 0x000fea0003800000 */
.L_x_203:
        /* <DEDUP_REMOVED lines=12> */
.L_x_206:
[----:B------:R-:W-:Y:S05]  /*9f40*/  BSYNC B1 ;  /* 0x0000000000017941 */ /* 0x000fea0003800000 */
.L_x_205:
        /* <DEDUP_REMOVED lines=12> */
.L_x_208:
[----:B------:R-:W-:Y:S05]  /*a010*/  BSYNC B1 ;  /* 0x0000000000017941 */ /* 0x000fea0003800000 */
.L_x_207:
        /* <DEDUP_REMOVED lines=12> */
.L_x_210:
[----:B------:R-:W-:Y:S05]  /*a0e0*/  BSYNC B1 ;  /* 0x0000000000017941 */ /* 0x000fea0003800000 */
.L_x_209:
        /* <DEDUP_REMOVED lines=12> */
.L_x_212:
[----:B------:R-:W-:Y:S05]  /*a1b0*/  BSYNC B1 ;  /* 0x0000000000017941 */ /* 0x000fea0003800000 */
.L_x_211:
        /* <DEDUP_REMOVED lines=12> */
.L_x_214:
[----:B------:R-:W-:Y:S05]  /*a280*/  BSYNC B1 ;  /* 0x0000000000017941 */ /* 0x000fea0003800000 */
.L_x_213:
        /* <DEDUP_REMOVED lines=12> */
.L_x_216:
[----:B------:R-:W-:Y:S05]  /*a350*/  BSYNC B1 ;  /* 0x0000000000017941 */ /* 0x000fea0003800000 */
.L_x_215:
        /* <DEDUP_REMOVED lines=12> */
.L_x_218:
[----:B------:R-:W-:Y:S05]  /*a420*/  BSYNC B1 ;  /* 0x0000000000017941 */ /* 0x000fea0003800000 */
.L_x_217:
        /* <DEDUP_REMOVED lines=12> */
.L_x_220:
[----:B------:R-:W-:Y:S05]  /*a4f0*/  BSYNC B1 ;  /* 0x0000000000017941 */ /* 0x000fea0003800000 */
.L_x_219:
        /* <DEDUP_REMOVED lines=12> */
.L_x_222:
[----:B------:R-:W-:Y:S05]  /*a5c0*/  BSYNC B1 ;  /* 0x0000000000017941 */ /* 0x000fea0003800000 */
.L_x_221:
        /* <DEDUP_REMOVED lines=12> */
.L_x_224:
[----:B------:R-:W-:Y:S05]  /*a690*/  BSYNC B1 ;  /* 0x0000000000017941 */ /* 0x000fea0003800000 */
.L_x_223:
        /* <DEDUP_REMOVED lines=12> */
.L_x_226:
[----:B------:R-:W-:Y:S05]  /*a760*/  BSYNC B1 ;  /* 0x0000000000017941 */ /* 0x000fea0003800000 */
.L_x_225:
        /* <DEDUP_REMOVED lines=12> */
.L_x_228:
[----:B------:R-:W-:Y:S05]  /*a830*/  BSYNC B1 ;  /* 0x0000000000017941 */ /* 0x000fea0003800000 */
.L_x_227:
        /* <DEDUP_REMOVED lines=12> */
.L_x_230:
[----:B------:R-:W-:Y:S05]  /*a900*/  BSYNC B1 ;  /* 0x0000000000017941 */ /* 0x000fea0003800000 */
.L_x_229:
        /* <DEDUP_REMOVED lines=12> */
.L_x_232:
[----:B------:R-:W-:Y:S05]  /*a9d0*/  BSYNC B1 ;  /* 0x0000000000017941 */ /* 0x000fea0003800000 */
.L_x_231:
[----:B-----5:R-:W-:Y:S01]  /*a9e0*/  LOP3.LUT R2, R2, 0xff, RZ, 0xc0, !PT ;  /* 0x000000ff02027812 */ /* 0x020fe200078ec0ff */
[----:B------:R-:W-:Y:S01]  /*a9f0*/  BSSY B1, `(.L_x_233) ;  /* 0x000000b000017945 */ /* 0x000fe20003800000 */
[----:B------:R-:W-:Y:S02]  /*aa00*/  ISETP.LT.OR P3, PT, R42, 0x41, !P1 ;  /* 0x000000412a00780c */ /* 0x000fe40004f61670 */
[----:B------:R-:W-:-:S05]  /*aa10*/  F2FP.F16.E5M2.UNPACK_B R2, R2 ;  /* 0x00000002ff02723e */ /* 0x000fca00020004ff */
[----:B------:R-:W-:-:S05]  /*aa20*/  HADD2.F32 R2, -RZ, R2.H0_H0 ;  /* 0x20000002ff027230 */ /* 0x000fca0000004100 */
[----:B0-----:R-:W-:-:S04]  /*aa30*/  FMUL R3, R2, UR21 ;  /* 0x0000001502037c20 */ /* 0x001fc80008400000 */
[----:B------:R-:W-:Y:S01]  /*aa40*/  FFMA R3, R0, UR20, R3 ;  /* 0x0000001400037c23 */ /* 0x000fe20008000003 */
[----:B------:R-:W-:-:S04]  /*aa50*/  PRMT R0, RZ, 0x7610, R0 ;  /* 0x00007610ff007816 */ /* 0x000fc80000000000 */
[----:B------:R-:W-:-:S05]  /*aa60*/  F2FP.SATFINITE.E5M2.F32.PACK_AB_MERGE_C R3, RZ, R3, RZ ;  /* 0x00000003ff03723e */ /* 0x000fca00048060ff */
[----:B------:R0:W-:Y:S01]  /*aa70*/  @!P2 STG.E.U8 desc[UR14][R28.64+0x41], R3 ;  /* 0x000041031c00a986 */ /* 0x0001e2000c10110e */
[----:B------:R-:W-:Y:S05]  /*aa80*/  @P3 BRA `(.L_x_234) ;  /* 0x0000000000043947 */ /* 0x000fea0003800000 */
[----:B------:R0:W5:Y:S02]  /*aa90*/  LDG.E.U8 R0, desc[UR14][R26.64+0x40] ;  /* 0x0000400e1a007981 */ /* 0x000164000c1e1100 */
.L_x_234:
[----:B------:R-:W-:Y:S05]  /*aaa0*/  BSYNC B1 ;  /* 0x0000000000017941 */ /* 0x000fea0003800000 */
.L_x_233:
[----:B------:R-:W2:Y:S01]  /*aab0*/  LDL.LU R2, [R1] ;  /* 0x0000000001027983 */ /* 0x000ea20000300800 */
[----:B-----5:R-:W-:Y:S01]  /*aac0*/  LOP3.LUT R0, R0, 0xff, RZ, 0xc0, !PT ;  /* 0x000000ff00007812 */ /* 0x020fe200078ec0ff */
[----:B------:R-:W-:Y:S01]  /*aad0*/  BSSY B1, `(.L_x_235) ;  /* 0x000000b000017945 */ /* 0x000fe20003800000 */
[----:B------:R-:W-:Y:S02]  /*aae0*/  ISETP.LT.OR P2, PT, R42, 0x42, !P1 ;  /* 0x000000422a00780c */ /* 0x000fe40004f41670 */
[----:B------:R-:W-:-:S05]  /*aaf0*/  F2FP.F16.E5M2.UNPACK_B R0, R0 ;  /* 0x00000000ff00723e */ /* 0x000fca00020004ff */
[----:B------:R-:W-:-:S05]  /*ab00*/  HADD2.F32 R0, -RZ, R0.H0_H0 ;  /* 0x20000000ff007230 */ /* 0x000fca0000004100 */
[----:B------:R-:W-:-:S04]  /*ab10*/  FMUL R0, R0, UR21 ;  /* 0x0000001500007c20 */ /* 0x000fc80008400000 */
[----:B--2---:R-:W-:-:S05]  /*ab20*/  FFMA R0, R2, UR20, R0 ;  /* 0x0000001402007c23 */ /* 0x004fca0008000000 */
[----:B0-----:R-:W-:Y:S02]  /*ab30*/  F2FP.SATFINITE.E5M2.F32.PACK_AB_MERGE_C R3, RZ, R0, RZ ;  /* 0x00000000ff03723e */ /* 0x001fe400048060ff */
[----:B------:R-:W-:-:S03]  /*ab40*/  PRMT R0, RZ, 0x7610, R0 ;  /* 0x00007610ff007816 */ /* 0x000fc60000000000 */
[----:B------:R0:W-:Y:S01]  /*ab50*/  @!P3 STG.E.U8 desc[UR14][R30.64+0x40], R3 ;  /* 0x000040031e00b986 */ /* 0x0001e2000c10110e */
[----:B------:R-:W-:Y:S05]  /*ab60*/  @P2 BRA `(.L_x_236) ;  /* 0x0000000000042947 */ /* 0x000fea0003800000 */
[----:B------:R2:W5:Y:S02]  /*ab70*/  LDG.E.U8 R0, desc[UR14][R26.64+0x41] ;  /* 0x0000410e1a007981 */ /* 0x000564000c1e1100 */
.L_x_236:
[----:B------:R-:W-:Y:S05]  /*ab80*/  BSYNC B1 ;  /* 0x0000000000017941 */ /* 0x000fea0003800000 */
.L_x_235:
[----:B------:R-:W3:Y:S01]  /*ab90*/  LDL.LU R2, [R1+0x4] ;  /* 0x0000040001027983 */ /* 0x000ee20000300800 */
[----:B-----5:R-:W-:Y:S01]  /*aba0*/  LOP3.LUT R0, R0, 0xff, RZ, 0xc0, !PT ;  /* 0x000000ff00007812 */ /* 0x020fe200078ec0ff */
[----:B------:R-:W-:Y:S01]  /*abb0*/  BSSY B1, `(.L_x_237) ;  /* 0x000000b000017945 */ /* 0x000fe20003800000 */
[----:B------:R-:W-:Y:S02]  /*abc0*/  ISETP.LT.OR P3, PT, R42, 0x49, !P0 ;  /* 0x000000492a00780c */ /* 0x000fe40004761670 */
[----:B------:R-:W-:-:S05]  /*abd0*/  F2FP.F16.E5M2.UNPACK_B R0, R0 ;  /* 0x00000000ff00723e */ /* 0x000fca00020004ff */
[----:B------:R-:W-:-:S05]  /*abe0*/  HADD2.F32 R0, -RZ, R0.H0_H0 ;  /* 0x20000000ff007230 */ /* 0x000fca0000004100 */
[----:B------:R-:W-:-:S04]  /*abf0*/  FMUL R0, R0, UR21 ;  /* 0x0000001500007c20 */ /* 0x000fc80008400000 */
[----:B---3--:R-:W-:-:S05]  /*ac00*/  FFMA R0, R2, UR20, R0 ;  /* 0x0000001402007c23 */ /* 0x008fca0008000000 */
[----:B0-----:R-:W-:Y:S02]  /*ac10*/  F2FP.SATFINITE.E5M2.F32.PACK_AB_MERGE_C R3, RZ, R0, RZ ;  /* 0x00000000ff03723e */ /* 0x001fe400048060ff */
[----:B------:R-:W-:-:S03]  /*ac20*/  PRMT R0, RZ, 0x7610, R0 ;  /* 0x00007610ff007816 */ /* 0x000fc60000000000 */
[----:B------:R0:W-:Y:S01]  /*ac30*/  @!P2 STG.E.U8 desc[UR14][R30.64+0x41], R3 ;  /* 0x000041031e00a986 */ /* 0x0001e2000c10110e */
[----:B------:R-:W-:Y:S05]  /*ac40*/  @P3 BRA `(.L_x_238) ;  /* 0x0000000000043947 */ /* 0x000fea0003800000 */
[----:B------:R3:W5:Y:S02]  /*ac50*/  LDG.E.U8 R0, desc[UR14][R24.64+0x48] ;  /* 0x0000480e18007981 */ /* 0x000764000c1e1100 */
.L_x_238:
[----:B------:R-:W-:Y:S05]  /*ac60*/  BSYNC B1 ;  /* 0x0000000000017941 */ /* 0x000fea0003800000 */
.L_x_237:
[----:B------:R-:W2:Y:S01]  /*ac70*/  LDL.LU R2, [R1+0x8] ;  /* 0x0000080001027983 */ /* 0x000ea20000300800 */
        /* <DEDUP_REMOVED lines=12> */
.L_x_240:
[----:B------:R-:W-:Y:S05]  /*ad40*/  BSYNC B1 ;  /* 0x0000000000017941 */ /* 0x000fea0003800000 */
.L_x_239:
        /* <DEDUP_REMOVED lines=13> */
.L_x_242:
[----:B------:R-:W-:Y:S05]  /*ae20*/  BSYNC B1 ;  /* 0x0000000000017941 */ /* 0x000fea0003800000 */
.L_x_241:
        /* <DEDUP_REMOVED lines=13> */
.L_x_244:
[----:B------:R-:W-:Y:S05]  /*af00*/  BSYNC B1 ;  /* 0x0000000000017941 */ /* 0x000fea0003800000 */
.L_x_243:
        /* <DEDUP_REMOVED lines=13> */
.L_x_246:
[----:B------:R-:W-:Y:S05]  /*afe0*/  BSYNC B1 ;  /* 0x0000000000017941 */ /* 0x000fea0003800000 */
.L_x_245:
        /* <DEDUP_REMOVED lines=13> */
.L_x_248:
[----:B------:R-:W-:Y:S05]  /*b0c0*/  BSYNC B1 ;  /* 0x0000000000017941 */ /* 0x000fea0003800000 */
.L_x_247:
        /* <DEDUP_REMOVED lines=13> */
.L_x_250:
[----:B------:R-:W-:Y:S05]  /*b1a0*/  BSYNC B1 ;  /* 0x0000000000017941 */ /* 0x000fea0003800000 */
.L_x_249:
        /* <DEDUP_REMOVED lines=13> */
.L_x_252:
[----:B------:R-:W-:Y:S05]  /*b280*/  BSYNC B1 ;  /* 0x0000000000017941 */ /* 0x000fea0003800000 */
.L_x_251:
        /* <DEDUP_REMOVED lines=13> */
.L_x_254:
[----:B------:R-:W-:Y:S05]  /*b360*/  BSYNC B1 ;  /* 0x0000000000017941 */ /* 0x000fea0003800000 */
.L_x_253:
        /* <DEDUP_REMOVED lines=13> */
.L_x_256:
[----:B------:R-:W-:Y:S05]  /*b440*/  BSYNC B1 ;  /* 0x0000000000017941 */ /* 0x000fea0003800000 */
.L_x_255:
        /* <DEDUP_REMOVED lines=13> */
.L_x_258:
[----:B------:R-:W-:Y:S05]  /*b520*/  BSYNC B1 ;  /* 0x0000000000017941 */ /* 0x000fea0003800000 */
.L_x_257:
        /* <DEDUP_REMOVED lines=13> */
.L_x_260:
[----:B------:R-:W-:Y:S05]  /*b600*/  BSYNC B1 ;  /* 0x0000000000017941 */ /* 0x000fea0003800000 */
.L_x_259:
        /* <DEDUP_REMOVED lines=13> */
.L_x_262:
[----:B------:R-:W-:Y:S05]  /*b6e0*/  BSYNC B1 ;  /* 0x0000000000017941 */ /* 0x000fea0003800000 */
.L_x_261:
        /* <DEDUP_REMOVED lines=13> */
.L_x_264:
[----:B------:R-:W-:Y:S05]  /*b7c0*/  BSYNC B1 ;  /* 0x0000000000017941 */ /* 0x000fea0003800000 */
.L_x_263:
        /* <DEDUP_REMOVED lines=13> */
.L_x_266:
[----:B------:R-:W-:Y:S05]  /*b8a0*/  BSYNC B1 ;  /* 0x0000000000017941 */ /* 0x000fea0003800000 */
.L_x_265:
        /* <DEDUP_REMOVED lines=13> */
.L_x_268:
[----:B------:R-:W-:Y:S05]  /*b980*/  BSYNC B1 ;  /* 0x0000000000017941 */ /* 0x000fea0003800000 */
.L_x_267:
        /* <DEDUP_REMOVED lines=13> */
.L_x_270:
[----:B------:R-:W-:Y:S05]  /*ba60*/  BSYNC B1 ;  /* 0x0000000000017941 */ /* 0x000fea0003800000 */
.L_x_269:
        /* <DEDUP_REMOVED lines=13> */
.L_x_272:
[----:B------:R-:W-:Y:S05]  /*bb40*/  BSYNC B1 ;  /* 0x0000000000017941 */ /* 0x000fea0003800000 */
.L_x_271:
        /* <DEDUP_REMOVED lines=13> */
.L_x_274:
[----:B------:R-:W-:Y:S05]  /*bc20*/  BSYNC B1 ;  /* 0x0000000000017941 */ /* 0x000fea0003800000 */
.L_x_273:
        /* <DEDUP_REMOVED lines=13> */
.L_x_276:
[----:B------:R-:W-:Y:S05]  /*bd00*/  BSYNC B1 ;  /* 0x0000000000017941 */ /* 0x000fea0003800000 */
.L_x_275:
        /* <DEDUP_REMOVED lines=13> */
.L_x_278:
[----:B------:R-:W-:Y:S05]  /*bde0*/  BSYNC B1 ;  /* 0x0000000000017941 */ /* 0x000fea0003800000 */
.L_x_277:
        /* <DEDUP_REMOVED lines=13> */
.L_x_280:
[----:B------:R-:W-:Y:S05]  /*bec0*/  BSYNC B1 ;  /* 0x0000000000017941 */ /* 0x000fea0003800000 */
.L_x_279:
        /* <DEDUP_REMOVED lines=13> */
.L_x_282:
[----:B------:R-:W-:Y:S05]  /*bfa0*/  BSYNC B1 ;  /* 0x0000000000017941 */ /* 0x000fea0003800000 */
.L_x_281:
        /* <DEDUP_REMOVED lines=13> */
.L_x_284:
[----:B------:R-:W-:Y:S05]  /*c080*/  BSYNC B1 ;  /* 0x0000000000017941 */ /* 0x000fea0003800000 */
.L_x_283:
        /* <DEDUP_REMOVED lines=13> */
.L_x_286:
[----:B------:R-:W-:Y:S05]  /*c160*/  BSYNC B1 ;  /* 0x0000000000017941 */ /* 0x000fea0003800000 */
.L_x_285:
        /* <DEDUP_REMOVED lines=13> */
.L_x_288:
[----:B------:R-:W-:Y:S05]  /*c240*/  BSYNC B1 ;  /* 0x0000000000017941 */ /* 0x000fea0003800000 */
.L_x_287:
        /* <DEDUP_REMOVED lines=13> */
.L_x_290:
[----:B------:R-:W-:Y:S05]  /*c320*/  BSYNC B1 ;  /* 0x0000000000017941 */ /* 0x000fea0003800000 */
.L_x_289:
        /* <DEDUP_REMOVED lines=13> */
.L_x_292:
[----:B------:R-:W-:Y:S05]  /*c400*/  BSYNC B1 ;  /* 0x0000000000017941 */ /* 0x000fea0003800000 */
.L_x_291:
[----:B------:R-:W-:Y:S05]  /*c410*/  @P1 BRA `(.L_x_293) ;  /* 0x0000002000ac1947 */ /* 0x000fea0003800000 */
[----:B------:R-:W2:Y:S01]  /*c420*/  LDL.LU R2, [R1+0x74] ;  /* 0x0000740001027983 */ /* 0x000ea20000300800 */
[----:B-----5:R-:W-:-:S04]  /*c430*/  LOP3.LUT R0, R0, 0xff, RZ, 0xc0, !PT ;  /* 0x000000ff00007812 */ /* 0x020fc800078ec0ff */
[----:B------:R-:W-:-:S05]  /*c440*/  F2FP.F16.E5M2.UNPACK_B R0, R0 ;  /* 0x00000000ff00723e */ /* 0x000fca00020004ff */
[----:B------:R-:W-:-:S05]  /*c450*/  HADD2.F32 R0, -RZ, R0.H0_H0 ;  /* 0x20000000ff007230 */ /* 0x000fca0000004100 */
[----:B------:R-:W-:-:S04]  /*c460*/  FMUL R0, R0, UR21 ;  /* 0x0000001500007c20 */ /* 0x000fc80008400000 */
[----:B--2---:R-:W-:-:S05]  /*c470*/  FFMA R0, R2, UR20, R0 ;  /* 0x0000001402007c23 */ /* 0x004fca0008000000 */
[----:B0-----:R-:W-:-:S05]  /*c480*/  F2FP.SATFINITE.E5M2.F32.PACK_AB_MERGE_C R3, RZ, R0, RZ ;  /* 0x00000000ff03723e */ /* 0x001fca00048060ff */
[----:B------:R0:W-:Y:S01]  /*c490*/  STG.E.U8 desc[UR14][R30.64+0x79], R3 ;  /* 0x000079031e007986 */ /* 0x0001e2000c10110e */
[----:B------:R-:W-:Y:S05]  /*c4a0*/  BRA `(.L_x_293) ;  /* 0x0000002000887947 */ /* 0x000fea0003800000 */
.L_x_36:
[C---:B------:R-:W-:Y:S01]  /*c4b0*/  ISETP.GE.AND P3, PT, R41.reuse, 0x1, PT ;  /* 0x000000012900780c */ /* 0x040fe20003f66270 */
[----:B------:R-:W2:Y:S01]  /*c4c0*/  LDL.LU R227, [R1+0x10] ;  /* 0x0000100001e37983 */ /* 0x000ea20000300800 */
[----:B------:R-:W-:Y:S01]  /*c4d0*/  ISETP.GE.AND P2, PT, R41, 0x9, PT ;  /* 0x000000092900780c */ /* 0x000fe20003f46270 */
[----:B------:R-:W-:Y:S01]  /*c4e0*/  FMUL R225, R225, UR20 ;  /* 0x00000014e1e17c20 */ /* 0x000fe20008400000 */
[----:B------:R-:W-:Y:S01]  /*c4f0*/  ISETP.LT.OR P0, PT, R42, 0x1, !P3 ;  /* 0x000000012a00780c */ /* 0x000fe20005f01670 */
[----:B------:R-:W-:Y:S01]  /*c500*/  FMUL R226, R226, UR20 ;  /* 0x00000014e2e27c20 */ /* 0x000fe20008400000 */
[C---:B------:R-:W-:Y:S01]  /*c510*/  ISETP.LT.OR P1, PT, R42.reuse, 0x2, !P3 ;  /* 0x000000022a00780c */ /* 0x040fe20005f21670 */
[----:B------:R-:W-:Y:S01]  /*c520*/  FMUL R223, R223, UR20 ;  /* 0x00000014dfdf7c20 */ /* 0x000fe20008400000 */
[----:B------:R-:W-:Y:S01]  /*c530*/  ISETP.LT.OR P6, PT, R42, 0x2, !P2 ;  /* 0x000000022a00780c */ /* 0x000fe200057c1670 */
[----:B------:R-:W-:Y:S01]  /*c540*/  FMUL R224, R224, UR20 ;  /* 0x00000014e0e07c20 */ /* 0x000fe20008400000 */
[----:B------:R-:W-:-:S02]  /*c550*/  F2FP.SATFINITE.E5M2.F32.PACK_AB_MERGE_C R33, RZ, R226, RZ ;  /* 0x000000e2ff21723e */ /* 0x000fc400048060ff */
[----:B------:R-:W-:Y:S01]  /*c560*/  F2FP.SATFINITE.E5M2.F32.PACK_AB_MERGE_C R225, RZ, R225, RZ ;  /* 0x000000e1ffe1723e */ /* 0x000fe200048060ff */
[----:B------:R-:W-:Y:S01]  /*c570*/  FMUL R222, R222, UR20 ;  /* 0x00000014dede7c20 */ /* 0x000fe20008400000 */
[C---:B------:R-:W-:Y:S01]  /*c580*/  ISETP.LT.OR P5, PT, R42.reuse, 0x1, !P2 ;  /* 0x000000012a00780c */ /* 0x040fe200057a1670 */
[----:B------:R-:W-:Y:S01]  /*c590*/  FMUL R221, R221, UR20 ;  /* 0x00000014dddd7c20 */ /* 0x000fe20008400000 */
[----:B------:R-:W-:Y:S01]  /*c5a0*/  F2FP.SATFINITE.E5M2.F32.PACK_AB_MERGE_C R223, RZ, R223, RZ ;  /* 0x000000dfffdf723e */ /* 0x000fe200048060ff */
[----:B------:R0:W-:Y:S01]  /*c5b0*/  @!P0 STG.E.U8 desc[UR14][R24.64], R33 ;  /* 0x0000002118008986 */ /* 0x0001e2000c10110e */
[----:B------:R-:W-:-:S03]  /*c5c0*/  ISETP.LT.OR P0, PT, R42, 0x9, !P3 ;  /* 0x000000092a00780c */ /* 0x000fc60005f01670 */
[----:B------:R-:W-:Y:S01]  /*c5d0*/  @!P1 STG.E.U8 desc[UR14][R24.64+0x1], R225 ;  /* 0x000001e118009986 */ /* 0x000fe2000c10110e */
[----:B------:R-:W-:-:S03]  /*c5e0*/  ISETP.LT.OR P1, PT, R42, 0xa, !P3 ;  /* 0x0000000a2a00780c */ /* 0x000fc60005f21670 */
[----:B------:R-:W-:Y:S01]  /*c5f0*/  @!P6 STG.E.U8 desc[UR14][R26.64+0x1], R223 ;  /* 0x000001df1a00e986 */ /* 0x000fe2000c10110e */
[----:B------:R-:W-:Y:S01]  /*c600*/  ISETP.LT.OR P6, PT, R42, 0xa, !P2 ;  /* 0x0000000a2a00780c */ /* 0x000fe200057c1670 */
[----:B------:R-:W-:Y:S01]  /*c610*/  FMUL R219, R219, UR20 ;  /* 0x00000014dbdb7c20 */ /* 0x000fe20008400000 */
[----:B------:R-:W-:Y:S01]  /*c620*/  F2FP.SATFINITE.E5M2.F32.PACK_AB_MERGE_C R35, RZ, R224, RZ ;  /* 0x000000e0ff23723e */ /* 0x000fe200048060ff */
[----:B------:R-:W-:Y:S01]  /*c630*/  FMUL R220, R220, UR20 ;  /* 0x00000014dcdc7c20 */ /* 0x000fe20008400000 */
[----:B0-----:R-:W-:Y:S01]  /*c640*/  F2FP.SATFINITE.E5M2.F32.PACK_AB_MERGE_C R33, RZ, R222, RZ ;  /* 0x000000deff21723e */ /* 0x001fe200048060ff */
[----:B------:R-:W-:Y:S01]  /*c650*/  FMUL R218, R218, UR20 ;  /* 0x00000014dada7c20 */ /* 0x000fe20008400000 */
[----:B------:R-:W-:Y:S01]  /*c660*/  F2FP.SATFINITE.E5M2.F32.PACK_AB_MERGE_C R221, RZ, R221, RZ ;  /* 0x000000ddffdd723e */ /* 0x000fe200048060ff */
[----:B------:R0:W-:Y:S01]  /*c670*/  @!P5 STG.E.U8 desc[UR14][R26.64], R35 ;  /* 0x000000231a00d986 */ /* 0x0001e2000c10110e */
[C---:B------:R-:W-:Y:S02]  /*c680*/  ISETP.LT.OR P5, PT, R42.reuse, 0x9, !P2 ;  /* 0x000000092a00780c */ /* 0x040fe400057a1670 */
[----:B------:R-:W-:Y:S01]  /*c690*/  F2FP.SATFINITE.E5M2.F32.PACK_AB_MERGE_C R219, RZ, R219, RZ ;  /* 0x000000dbffdb723e */ /* 0x000fe200048060ff */
[----:B------:R3:W-:Y:S01]  /*c6a0*/  @!P0 STG.E.U8 desc[UR14][R24.64+0x8], R33 ;  /* 0x0000082118008986 */ /* 0x0007e2000c10110e */
[----:B------:R-:W-:-:S03]  /*c6b0*/  ISETP.LT.OR P0, PT, R42, 0x11, !P3 ;  /* 0x000000112a00780c */ /* 0x000fc60005f01670 */
[----:B------:R-:W-:Y:S01]  /*c6c0*/  @!P1 STG.E.U8 desc[UR14][R24.64+0x9], R221 ;  /* 0x000009dd18009986 */ /* 0x000fe2000c10110e */
[----:B------:R-:W-:-:S03]  /*c6d0*/  ISETP.LT.OR P1, PT, R42, 0x12, !P3 ;  /* 0x000000122a00780c */ /* 0x000fc60005f21670 */
[----:B------:R-:W-:Y:S01]  /*c6e0*/  @!P6 STG.E.U8 desc[UR14][R26.64+0x9], R219 ;  /* 0x000009db1a00e986 */ /* 0x000fe2000c10110e */
[C---:B------:R-:W-:Y:S01]  /*c6f0*/  ISETP.LT.OR P6, PT, R42.reuse, 0x12, !P2 ;  /* 0x000000122a00780c */ /* 0x040fe200057c1670 */
[----:B------:R-:W-:Y:S01]  /*c700*/  FMUL R217, R217, UR20 ;  /* 0x00000014d9d97c20 */ /* 0x000fe20008400000 */
[----:B0-----:R-:W-:Y:S01]  /*c710*/  F2FP.SATFINITE.E5M2.F32.PACK_AB_MERGE_C R35, RZ, R220, RZ ;  /* 0x000000dcff23723e */ /* 0x001fe200048060ff */
[----:B------:R-:W-:Y:S01]  /*c720*/  FMUL R215, R215, UR20 ;  /* 0x00000014d7d77c20 */ /* 0x000fe20008400000 */
[----:B------:R-:W4:Y:S01]  /*c730*/  LDL.LU R226, [R1+0xc] ;  /* 0x00000c0001e27983 */ /* 0x000f220000300800 */
[----:B---3--:R-:W-:Y:S02]  /*c740*/  F2FP.SATFINITE.E5M2.F32.PACK_AB_MERGE_C R33, RZ, R218, RZ ;  /* 0x000000daff21723e */ /* 0x008fe400048060ff */
[----:B------:R-:W-:Y:S01]  /*c750*/  F2FP.SATFINITE.E5M2.F32.PACK_AB_MERGE_C R217, RZ, R217, RZ ;  /* 0x000000d9ffd9723e */ /* 0x000fe200048060ff */
[----:B------:R0:W-:Y:S01]  /*c760*/  @!P5 STG.E.U8 desc[UR14][R26.64+0x8], R35 ;  /* 0x000008231a00d986 */ /* 0x0001e2000c10110e */
[----:B------:R-:W-:-:S02]  /*c770*/  ISETP.LT.OR P5, PT, R42, 0x11, !P2 ;  /* 0x000000112a00780c */ /* 0x000fc400057a1670 */
[----:B------:R-:W-:Y:S01]  /*c780*/  F2FP.SATFINITE.E5M2.F32.PACK_AB_MERGE_C R215, RZ, R215, RZ ;  /* 0x000000d7ffd7723e */ /* 0x000fe200048060ff */
[----:B------:R-:W3:Y:S01]  /*c790*/  LDL.LU R224, [R1+0x8] ;  /* 0x0000080001e07983 */ /* 0x000ee20000300800 */
[----:B------:R-:W-:-:S03]  /*c7a0*/  FMUL R216, R216, UR20 ;  /* 0x00000014d8d87c20 */ /* 0x000fc60008400000 */
[----:B------:R-:W4:Y:S04]  /*c7b0*/  LDL.LU R225, [R1+0x4] ;  /* 0x0000040001e17983 */ /* 0x000f280000300800 */
[----:B------:R-:W3:Y:S01]  /*c7c0*/  LDL.LU R223, [R1] ;  /* 0x0000000001df7983 */ /* 0x000ee20000300800 */
[----:B0-----:R-:W-:Y:S01]  /*c7d0*/  F2FP.SATFINITE.E5M2.F32.PACK_AB_MERGE_C R35, RZ, R216, RZ ;  /* 0x000000d8ff23723e */ /* 0x001fe200048060ff */
[----:B------:R-:W-:Y:S01]  /*c7e0*/  FMUL R214, R214, UR20 ;  /* 0x00000014d6d67c20 */ /* 0x000fe20008400000 */
[----:B------:R-:W-:Y:S01]  /*c7f0*/  FMUL R213, R213, UR20 ;  /* 0x00000014d5d57c20 */ /* 0x000fe20008400000 */
[----:B------:R0:W-:Y:S01]  /*c800*/  @!P0 STG.E.U8 desc[UR14][R24.64+0x10], R33 ;  /* 0x0000102118008986 */ /* 0x0001e2000c10110e */
[----:B------:R-:W-:Y:S01]  /*c810*/  ISETP.LT.OR P0, PT, R42, 0x19, !P3 ;  /* 0x000000192a00780c */ /* 0x000fe20005f01670 */
[----:B------:R-:W-:Y:S01]  /*c820*/  FMUL R211, R211, UR20 ;  /* 0x00000014d3d37c20 */ /* 0x000fe20008400000 */
[----:B------:R-:W-:Y:S01]  /*c830*/  FMUL R212, R212, UR20 ;  /* 0x00000014d4d47c20 */ /* 0x000fe20008400000 */
[----:B------:R-:W-:Y:S01]  /*c840*/  @!P1 STG.E.U8 desc[UR14][R24.64+0x11], R217 ;  /* 0x000011d918009986 */ /* 0x000fe2000c10110e */
[----:B------:R-:W-:Y:S01]  /*c850*/  ISETP.LT.OR P1, PT, R42, 0x1a, !P3 ;  /* 0x0000001a2a00780c */ /* 0x000fe20005f21670 */
[----:B------:R-:W-:Y:S01]  /*c860*/  FMUL R210, R210, UR20 ;  /* 0x00000014d2d27c20 */ /* 0x000fe20008400000 */
[----:B------:R-:W-:Y:S01]  /*c870*/  F2FP.SATFINITE.E5M2.F32.PACK_AB_MERGE_C R213, RZ, R213, RZ ;  /* 0x000000d5ffd5723e */ /* 0x000fe200048060ff */
[----:B------:R-:W-:Y:S01]  /*c880*/  @!P6 STG.E.U8 desc[UR14][R26.64+0x11], R215 ;  /* 0x000011d71a00e986 */ /* 0x000fe2000c10110e */
[C---:B------:R-:W-:Y:S01]  /*c890*/  ISETP.LT.OR P6, PT, R42.reuse, 0x1a, !P2 ;  /* 0x0000001a2a00780c */ /* 0x040fe200057c1670 */
[----:B------:R-:W-:Y:S01]  /*c8a0*/  FMUL R209, R209, UR20 ;  /* 0x00000014d1d17c20 */ /* 0x000fe20008400000 */
[----:B------:R-:W-:Y:S01]  /*c8b0*/  F2FP.SATFINITE.E5M2.F32.PACK_AB_MERGE_C R211, RZ, R211, RZ ;  /* 0x000000d3ffd3723e */ /* 0x000fe200048060ff */
[----:B------:R1:W-:Y:S01]  /*c8c0*/  @!P5 STG.E.U8 desc[UR14][R26.64+0x10], R35 ;  /* 0x000010231a00d986 */ /* 0x0003e2000c10110e */
[----:B0-----:R-:W-:Y:S01]  /*c8d0*/  F2FP.SATFINITE.E5M2.F32.PACK_AB_MERGE_C R33, RZ, R214, RZ ;  /* 0x000000d6ff21723e */ /* 0x001fe200048060ff */
[----:B------:R-:W-:Y:S01]  /*c8e0*/  FMUL R207, R207, UR20 ;  /* 0x00000014cfcf7c20 */ /* 0x000fe20008400000 */
[----:B------:R-:W-:Y:S01]  /*c8f0*/  ISETP.LT.OR P5, PT, R42, 0x19, !P2 ;  /* 0x000000192a00780c */ /* 0x000fe200057a1670 */
[----:B------:R-:W-:Y:S01]  /*c900*/  FMUL R208, R208, UR20 ;  /* 0x00000014d0d07c20 */ /* 0x000fe20008400000 */
[----:B------:R-:W-:Y:S01]  /*c910*/  F2FP.SATFINITE.E5M2.F32.PACK_AB_MERGE_C R209, RZ, R209, RZ ;  /* 0x000000d1ffd1723e */ /* 0x000fe200048060ff */
[----:B------:R0:W-:Y:S01]  /*c920*/  @!P0 STG.E.U8 desc[UR14][R24.64+0x18], R33 ;  /* 0x0000182118008986 */ /* 0x0001e2000c10110e */
[----:B------:R-:W-:Y:S01]  /*c930*/  ISETP.LT.OR P0, PT, R42, 0x21, !P3 ;  /* 0x000000212a00780c */ /* 0x000fe20005f01670 */
[----:B------:R-:W-:Y:S01]  /*c940*/  FMUL R206, R206, UR20 ;  /* 0x00000014cece7c20 */ /* 0x000fe20008400000 */
[----:B------:R-:W-:Y:S01]  /*c950*/  F2FP.SATFINITE.E5M2.F32.PACK_AB_MERGE_C R207, RZ, R207, RZ ;  /* 0x000000cfffcf723e */ /* 0x000fe200048060ff */
[----:B------:R-:W-:Y:S01]  /*c960*/  @!P1 STG.E.U8 desc[UR14][R24.64+0x19], R213 ;  /* 0x000019d518009986 */ /* 0x000fe2000c10110e */
[C---:B------:R-:W-:Y:S01]  /*c970*/  ISETP.LT.OR P1, PT, R42.reuse, 0x22, !P3 ;  /* 0x000000222a00780c */ /* 0x040fe20005f21670 */
[----:B------:R-:W-:Y:S01]  /*c980*/  FMUL R205, R205, UR20 ;  /* 0x00000014cdcd7c20 */ /* 0x000fe20008400000 */
[----:B-1----:R-:W-:Y:S01]  /*c990*/  F2FP.SATFINITE.E5M2.F32.PACK_AB_MERGE_C R35, RZ, R212, RZ ;  /* 0x000000d4ff23723e */ /* 0x002fe200048060ff */
[----:B------:R-:W-:Y:S01]  /*c9a0*/  @!P6 STG.E.U8 desc[UR14][R26.64+0x19], R211 ;  /* 0x000019d31a00e986 */ /* 0x000fe2000c10110e */
[----:B------:R-:W-:Y:S01]  /*c9b0*/  ISETP.LT.OR P6, PT, R42, 0x22, !P2 ;  /* 0x000000222a00780c */ /* 0x000fe200057c1670 */
        /* <DEDUP_REMOVED lines=9> */
[C---:B------:R-:W-:Y:S01]  /*ca50*/  ISETP.LT.OR P0, PT, R42.reuse, 0x29, !P3 ;  /* 0x000000292a00780c */ /* 0x040fe20005f01670 */
[----:B------:R-:W-:Y:S01]  /*ca60*/  FMUL R201, R201, UR20 ;  /* 0x00000014c9c97c20 */ /* 0x000fe20008400000 */
[----:B------:R-:W-:Y:S01]  /*ca70*/  FMUL R199, R199, UR20 ;  /* 0x00000014c7c77c20 */ /* 0x000fe20008400000 */
[----:B------:R-:W-:Y:S01]  /*ca80*/  @!P1 STG.E.U8 desc[UR14][R24.64+0x21], R209 ;  /* 0x000021d118009986 */ /* 0x000fe2000c10110e */
[----:B------:R-:W-:Y:S01]  /*ca90*/  ISETP.LT.OR P1, PT, R42, 0x2a, !P3 ;  /* 0x0000002a2a00780c */ /* 0x000fe20005f21670 */
        /* <DEDUP_REMOVED lines=9> */
[C---:B------:R-:W-:Y:S01]  /*cb30*/  ISETP.LT.OR P5, PT, R42.reuse, 0x29, !P2 ;  /* 0x000000292a00780c */ /* 0x040fe200057a1670 */
[----:B------:R-:W-:Y:S01]  /*cb40*/  FMUL R195, R195, UR20 ;  /* 0x00000014c3c37c20 */ /* 0x000fe20008400000 */
[----:B------:R-:W-:Y:S01]  /*cb50*/  F2FP.SATFINITE.E5M2.F32.PACK_AB_MERGE_C R199, RZ, R199, RZ ;  /* 0x000000c7ffc7723e */ /* 0x000fe200048060ff */
[----:B------:R0:W-:Y:S01]  /*cb60*/  @!P0 STG.E.U8 desc[UR14][R24.64+0x28], R33 ;  /* 0x0000282118008986 */ /* 0x0001e2000c10110e */
[----:B------:R-:W-:Y:S01]  /*cb70*/  ISETP.LT.OR P0, PT, R42, 0x31, !P3 ;  /* 0x000000312a00780c */ /* 0x000fe20005f01670 */
[----:B------:R-:W-:Y:S01]  /*cb80*/  FMUL R196, R196, UR20 ;  /* 0x00000014c4c47c20 */ /* 0x000fe20008400000 */
[----:B------:R-:W-:Y:S01]  /*cb90*/  F2FP.SATFINITE.E5M2.F32.PACK_AB_MERGE_C R197, RZ, R197, RZ ;  /* 0x000000c5ffc5723e */ /* 0x000fe200048060ff */
[----:B------:R-:W-:Y:S01]  /*cba0*/  @!P1 STG.E.U8 desc[UR14][R24.64+0x29], R205 ;  /* 0x000029cd18009986 */ /* 0x000fe2000c10110e */
[----:B------:R-:W-:Y:S01]  /*cbb0*/  ISETP.LT.OR P1, PT, R42, 0x32, !P3 ;  /* 0x000000322a00780c */ /* 0x000fe20005f21670 */
[----:B------:R-:W-:Y:S01]  /*cbc0*/  FMUL R194, R194, UR20 ;  /* 0x00000014c2c27c20 */ /* 0x000fe20008400000 */
[----:B-1----:R-:W-:Y:S01]  /*cbd0*/  F2FP.SATFINITE.E5M2.F32.PACK_AB_MERGE_C R35, RZ, R204, RZ ;  /* 0x000000ccff23723e */ /* 0x002fe200048060ff */
        /* <DEDUP_REMOVED lines=85> */
[----:B------:R-:W-:Y:S01]  /*d130*/  F2FP.SATFINITE.E5M2.F32.PACK_AB_MERGE_C R171, RZ, R171, RZ ;  /* 0x000000abffab723e */ /* 0x000fe200048060ff */
        /* <DEDUP_REMOVED lines=27> */
[----:B------:R-:W-:Y:S01]  /*d2f0*/  ISETP.LT.OR P5, PT, R42, 0x61, !P3 ;  /* 0x000000612a00780c */ /* 0x000fe20005fa1670 */
[----:B------:R-:W-:Y:S01]  /*d300*/  FMUL R161, R161, UR20 ;  /* 0x00000014a1a17c20 */ /* 0x000fe20008400000 */
[----:B0-----:R-:W-:Y:S01]  /*d310*/  F2FP.SATFINITE.E5M2.F32.PACK_AB_MERGE_C R33, RZ, R178, RZ ;  /* 0x000000b2ff21723e */ /* 0x001fe200048060ff */
[----:B------:R-:W-:Y:S01]  /*d320*/  FMUL R160, R160, UR20 ;  /* 0x00000014a0a07c20 */ /* 0x000fe20008400000 */
[----:B------:R-:W-:Y:S01]  /*d330*/  FMUL R159, R159, UR20 ;  /* 0x000000149f9f7c20 */ /* 0x000fe20008400000 */
[----:B------:R-:W-:Y:S01]  /*d340*/  FMUL R157, R157, UR20 ;  /* 0x000000149d9d7c20 */ /* 0x000fe20008400000 */
[----:B------:R-:W-:Y:S01]  /*d350*/  F2FP.SATFINITE.E5M2.F32.PACK_AB_MERGE_C R161, RZ, R161, RZ ;  /* 0x000000a1ffa1723e */ /* 0x000fe200048060ff */
[----:B------:R-:W-:Y:S01]  /*d360*/  FMUL R158, R158, UR20 ;  /* 0x000000149e9e7c20 */ /* 0x000fe20008400000 */
[----:B------:R-:W-:Y:S01]  /*d370*/  FMUL R156, R156, UR20 ;  /* 0x000000149c9c7c20 */ /* 0x000fe20008400000 */
[----:B------:R-:W-:Y:S01]  /*d380*/  @!P6 STG.E.U8 desc[UR14][R24.64+0x61], R177 ;  /* 0x000061b11800e986 */ /* 0x000fe2000c10110e */
[C---:B------:R-:W-:Y:S01]  /*d390*/  ISETP.LT.OR P6, PT, R42.reuse, 0x69, !P3 ;  /* 0x000000692a00780c */ /* 0x040fe20005fc1670 */
[----:B------:R-:W-:Y:S01]  /*d3a0*/  FMUL R155, R155, UR20 ;  /* 0x000000149b9b7c20 */ /* 0x000fe20008400000 */
[----:B-1----:R-:W-:Y:S01]  /*d3b0*/  F2FP.SATFINITE.E5M2.F32.PACK_AB_MERGE_C R35, RZ, R176, RZ ;  /* 0x000000b0ff23723e */ /* 0x002fe200048060ff */
[----:B------:R0:W-:Y:S01]  /*d3c0*/  @!P5 STG.E.U8 desc[UR14][R24.64+0x60], R33 ;  /* 0x000060211800d986 */ /* 0x0001e2000c10110e */
        /* <DEDUP_REMOVED lines=10> */
[----:B------:R-:W-:Y:S01]  /*d470*/  F2FP.SATFINITE.E5M2.F32.PACK_AB_MERGE_C R155, RZ, R155, RZ ;  /* 0x0000009bff9b723e */ /* 0x000fe200048060ff */
[----:B------:R1:W-:Y:S01]  /*d480*/  @!P6 STG.E.U8 desc[UR14][R24.64+0x68], R37 ;  /* 0x000068251800e986 */ /* 0x0003e2000c10110e */
[C---:B------:R-:W-:Y:S01]  /*d490*/  ISETP.LT.OR P6, PT, R42.reuse, 0x71, !P3 ;  /* 0x000000712a00780c */ /* 0x040fe20005fc1670 */
[----:B------:R-:W-:Y:S01]  /*d4a0*/  FMUL R23, R23, UR20 ;  /* 0x0000001417177c20 */ /* 0x000fe20008400000 */
[----:B0-----:R-:W-:Y:S01]  /*d4b0*/  F2FP.SATFINITE.E5M2.F32.PACK_AB_MERGE_C R33, RZ, R172, RZ ;  /* 0x000000acff21723e */ /* 0x001fe200048060ff */
        /* <DEDUP_REMOVED lines=15> */
[C---:B------:R-:W-:Y:S01]  /*d5b0*/  ISETP.LT.OR P6, PT, R42.reuse, 0x79, !P3 ;  /* 0x000000792a00780c */ /* 0x040fe20005fc1670 */
[----:B------:R-:W-:Y:S01]  /*d5c0*/  FMUL R17, R17, UR20 ;  /* 0x0000001411117c20 */ /* 0x000fe20008400000 */
[----:B------:R-:W-:Y:S01]  /*d5d0*/  ISETP.LT.OR P3, PT, R42, 0x7a, !P3 ;  /* 0x0000007a2a00780c */ /* 0x000fe20005f61670 */
[----:B------:R-:W-:Y:S01]  /*d5e0*/  @!P0 STG.E.U8 desc[UR14][R24.64+0x71], R169 ;  /* 0x000071a918008986 */ /* 0x000fe2000c10110e */
[----:B0-----:R-:W-:Y:S01]  /*d5f0*/  F2FP.SATFINITE.E5M2.F32.PACK_AB_MERGE_C R33, RZ, R168, RZ ;  /* 0x000000a8ff21723e */ /* 0x001fe200048060ff */
[----:B------:R-:W-:Y:S01]  /*d600*/  FMUL R18, R18, UR20 ;  /* 0x0000001412127c20 */ /* 0x000fe20008400000 */
[C---:B------:R-:W-:Y:S01]  /*d610*/  ISETP.GE.AND P0, PT, R41.reuse, 0x89, PT ;  /* 0x000000892900780c */ /* 0x040fe20003f06270 */
[----:B------:R-:W-:Y:S01]  /*d620*/  FMUL R16, R16, UR20 ;  /* 0x0000001410107c20 */ /* 0x000fe20008400000 */
[----:B------:R-:W-:Y:S01]  /*d630*/  F2FP.SATFINITE.E5M2.F32.PACK_AB_MERGE_C R21, RZ, R21, RZ ;  /* 0x00000015ff15723e */ /* 0x000fe200048060ff */
[----:B------:R0:W-:Y:S01]  /*d640*/  @!P1 STG.E.U8 desc[UR14][R26.64+0x70], R33 ;  /* 0x000070211a009986 */ /* 0x0001e2000c10110e */
[----:B------:R-:W-:Y:S01]  /*d650*/  ISETP.GE.AND P1, PT, R41, 0x81, PT ;  /* 0x000000812900780c */ /* 0x000fe20003f26270 */
[----:B------:R-:W-:Y:S01]  /*d660*/  FMUL R15, R15, UR20 ;  /* 0x000000140f0f7c20 */ /* 0x000fe20008400000 */
[----:B-1----:R-:W-:Y:S01]  /*d670*/  F2FP.SATFINITE.E5M2.F32.PACK_AB_MERGE_C R35, RZ, R166, RZ ;  /* 0x000000a6ff23723e */ /* 0x002fe200048060ff */
[----:B------:R-:W-:Y:S01]  /*d680*/  @!P5 STG.E.U8 desc[UR14][R26.64+0x71], R167 ;  /* 0x000071a71a00d986 */ /* 0x000fe2000c10110e */
[C---:B------:R-:W-:Y:S01]  /*d690*/  ISETP.LT.OR P5, PT, R42.reuse, 0x79, !P2 ;  /* 0x000000792a00780c */ /* 0x040fe200057a1670 */
[----:B------:R-:W-:Y:S01]  /*d6a0*/  FMUL R13, R13, UR20 ;  /* 0x000000140d0d7c20 */ /* 0x000fe20008400000 */
[C---:B------:R-:W-:Y:S01]  /*d6b0*/  ISETP.LT.OR P2, PT, R42.reuse, 0x7a, !P2 ;  /* 0x0000007a2a00780c */ /* 0x040fe20005741670 */
        /* <DEDUP_REMOVED lines=9> */
[----:B------:R-:W-:Y:S01]  /*d750*/  F2FP.SATFINITE.E5M2.F32.PACK_AB_MERGE_C R17, RZ, R17, RZ ;  /* 0x00000011ff11723e */ /* 0x000fe200048060ff */
[----:B------:R-:W-:Y:S01]  /*d760*/  @!P5 STG.E.U8 desc[UR14][R26.64+0x78], R37 ;  /* 0x000078251a00d986 */ /* 0x000fe2000c10110e */
[C---:B------:R-:W-:Y:S01]  /*d770*/  ISETP.LT.OR P5, PT, R42.reuse, 0x1, !P0 ;  /* 0x000000012a00780c */ /* 0x040fe200047a1670 */
[----:B------:R-:W-:Y:S01]  /*d780*/  FMUL R9, R9, UR20 ;  /* 0x0000001409097c20 */ /* 0x000fe20008400000 */
[----:B------:R-:W-:Y:S01]  /*d790*/  F2FP.SATFINITE.E5M2.F32.PACK_AB_MERGE_C R15, RZ, R15, RZ ;  /* 0x0000000fff0f723e */ /* 0x000fe200048060ff */
[----:B------:R0:W-:Y:S01]  /*d7a0*/  @!P2 STG.E.U8 desc[UR14][R26.64+0x79], R163 ;  /* 0x000079a31a00a986 */ /* 0x0001e2000c10110e */
        /* <DEDUP_REMOVED lines=8> */
[C---:B------:R-:W-:Y:S01]  /*d830*/  ISETP.LT.OR P6, PT, R42.reuse, 0x2, !P0 ;  /* 0x000000022a00780c */ /* 0x040fe200047c1670 */
[----:B------:R-:W-:Y:S01]  /*d840*/  FMUL R7, R7, UR20 ;  /* 0x0000001407077c20 */ /* 0x000fe20008400000 */
[----:B------:R-:W-:Y:S01]  /*d850*/  F2FP.SATFINITE.E5M2.F32.PACK_AB_MERGE_C R11, RZ, R11, RZ ;  /* 0x0000000bff0b723e */ /* 0x000fe200048060ff */
[----:B------:R2:W-:Y:S01]  /*d860*/  @!P5 STG.E.U8 desc[UR14][R30.64], R33 ;  /* 0x000000211e00d986 */ /* 0x0005e2000c10110e */
[----:B------:R-:W-:Y:S01]  /*d870*/  ISETP.LT.OR P5, PT, R42, 0x9, !P0 ;  /* 0x000000092a00780c */ /* 0x000fe200047a1670 */
[----:B------:R-:W-:Y:S01]  /*d880*/  FMUL R5, R5, UR20 ;  /* 0x0000001405057c20 */ /* 0x000fe20008400000 */
[----:B0-----:R-:W-:Y:S01]  /*d890*/  F2FP.SATFINITE.E5M2.F32.PACK_AB_MERGE_C R27, RZ, R156, RZ ;  /* 0x0000009cff1b723e */ /* 0x001fe200048060ff */
[----:B-----5:R-:W-:Y:S01]  /*d8a0*/  FMUL R0, R0, UR20 ;  /* 0x0000001400007c20 */ /* 0x020fe20008400000 */
[----:B------:R-:W-:Y:S01]  /*d8b0*/  F2FP.SATFINITE.E5M2.F32.PACK_AB_MERGE_C R9, RZ, R9, RZ ;  /* 0x00000009ff09723e */ /* 0x000fe200048060ff */
[----:B------:R-:W-:Y:S01]  /*d8c0*/  FMUL R6, R6, UR20 ;  /* 0x0000001406067c20 */ /* 0x000fe20008400000 */
[----:B------:R-:W-:Y:S01]  /*d8d0*/  F2FP.SATFINITE.E5M2.F32.PACK_AB_MERGE_C R7, RZ, R7, RZ ;  /* 0x00000007ff07723e */ /* 0x000fe200048060ff */
[----:B------:R-:W4:Y:S01]  /*d8e0*/  LDL.LU R221, [R1+0x14] ;  /* 0x0000140001dd7983 */ /* 0x000f220000300800 */
[----:B-1----:R-:W-:Y:S01]  /*d8f0*/  F2FP.SATFINITE.E5M2.F32.PACK_AB_MERGE_C R25, RZ, R158, RZ ;  /* 0x0000009eff19723e */ /* 0x002fe200048060ff */
[----:B------:R-:W-:Y:S01]  /*d900*/  FMUL R2, R2, UR20 ;  /* 0x0000001402027c20 */ /* 0x000fe20008400000 */
[----:B------:R-:W-:Y:S01]  /*d910*/  F2FP.SATFINITE.E5M2.F32.PACK_AB_MERGE_C R5, RZ, R5, RZ ;  /* 0x00000005ff05723e */ /* 0x000fe200048060ff */
[----:B------:R-:W-:Y:S01]  /*d920*/  @!P6 STG.E.U8 desc[UR14][R30.64+0x1], R159 ;  /* 0x0000019f1e00e986 */ /* 0x000fe2000c10110e */
[C---:B------:R-:W-:Y:S01]  /*d930*/  ISETP.LT.OR P6, PT, R42.reuse, 0xa, !P0 ;  /* 0x0000000a2a00780c */ /* 0x040fe200047c1670 */
[----:B------:R-:W-:Y:S01]  /*d940*/  FMUL R3, R3, UR20 ;  /* 0x0000001403037c20 */ /* 0x000fe20008400000 */
[----:B--2---:R-:W-:Y:S01]  /*d950*/  F2FP.SATFINITE.E5M2.F32.PACK_AB_MERGE_C R33, RZ, R152, RZ ;  /* 0x00000098ff21723e */ /* 0x004fe200048060ff */
[----:B------:R-:W-:Y:S01]  /*d960*/  @!P2 STG.E.U8 desc[UR14][R28.64+0x9], R157 ;  /* 0x0000099d1c00a986 */ /* 0x000fe2000c10110e */
[----:B------:R-:W-:Y:S01]  /*d970*/  ISETP.LT.OR P2, PT, R42, 0x12, !P1 ;  /* 0x000000122a00780c */ /* 0x000fe20004f41670 */
[----:B------:R-:W-:-:S02]  /*d980*/  FMUL R4, R4, UR20 ;  /* 0x0000001404047c20 */ /* 0x000fc40008400000 */
[----:B------:R0:W-:Y:S01]  /*d990*/  @!P3 STG.E.U8 desc[UR14][R28.64+0x8], R25 ;  /* 0x000008191c00b986 */ /* 0x0001e2000c10110e */
[----:B------:R-:W-:-:S03]  /*d9a0*/  ISETP.LT.OR P3, PT, R42, 0x11, !P1 ;  /* 0x000000112a00780c */ /* 0x000fc60004f61670 */
[----:B------:R1:W-:Y:S01]  /*d9b0*/  @!P5 STG.E.U8 desc[UR14][R30.64+0x8], R27 ;  /* 0x0000081b1e00d986 */ /* 0x0003e2000c10110e */
[----:B------:R-:W-:-:S03]  /*d9c0*/  ISETP.LT.OR P5, PT, R42, 0x11, !P0 ;  /* 0x000000112a00780c */ /* 0x000fc600047a1670 */
[----:B------:R-:W-:Y:S01]  /*d9d0*/  @!P6 STG.E.U8 desc[UR14][R30.64+0x9], R155 ;  /* 0x0000099b1e00e986 */ /* 0x000fe2000c10110e */
[----:B------:R-:W-:-:S03]  /*d9e0*/  ISETP.LT.OR P6, PT, R42, 0x12, !P0 ;  /* 0x000000122a00780c */ /* 0x000fc600047c1670 */
[----:B------:R-:W-:Y:S01]  /*d9f0*/  @!P2 STG.E.U8 desc[UR14][R28.64+0x11], R153 ;  /* 0x000011991c00a986 */ /* 0x000fe2000c10110e */
[----:B------:R-:W-:Y:S02]  /*da00*/  ISETP.LT.OR P2, PT, R42, 0x1a, !P1 ;  /* 0x0000001a2a00780c */ /* 0x000fe40004f41670 */
[----:B0-----:R-:W-:Y:S01]  /*da10*/  F2FP.SATFINITE.E5M2.F32.PACK_AB_MERGE_C R25, RZ, R154, RZ ;  /* 0x0000009aff19723e */ /* 0x001fe200048060ff */
[----:B------:R-:W2:Y:S01]  /*da20*/  LDL.LU R220, [R1+0x18] ;  /* 0x0000180001dc7983 */ /* 0x000ea20000300800 */
[----:B-1----:R-:W-:-:S03]  /*da30*/  F2FP.SATFINITE.E5M2.F32.PACK_AB_MERGE_C R27, RZ, R20, RZ ;  /* 0x00000014ff1b723e */ /* 0x002fc600048060ff */
[----:B------:R0:W-:Y:S01]  /*da40*/  @!P3 STG.E.U8 desc[UR14][R28.64+0x10], R25 ;  /* 0x000010191c00b986 */ /* 0x0001e2000c10110e */
[----:B------:R-:W-:-:S03]  /*da50*/  ISETP.LT.OR P3, PT, R42, 0x19, !P1 ;  /* 0x000000192a00780c */ /* 0x000fc60004f61670 */
[----:B------:R-:W-:Y:S01]  /*da60*/  @!P5 STG.E.U8 desc[UR14][R30.64+0x10], R33 ;  /* 0x000010211e00d986 */ /* 0x000fe2000c10110e */
[----:B------:R-:W-:-:S03]  /*da70*/  ISETP.LT.OR P5, PT, R42, 0x19, !P0 ;  /* 0x000000192a00780c */ /* 0x000fc600047a1670 */
[----:B------:R1:W-:Y:S01]  /*da80*/  @!P6 STG.E.U8 desc[UR14][R30.64+0x11], R23 ;  /* 0x000011171e00e986 */ /* 0x0003e2000c10110e */
[----:B------:R-:W-:-:S03]  /*da90*/  ISETP.LT.OR P6, PT, R42, 0x1a, !P0 ;  /* 0x0000001a2a00780c */ /* 0x000fc600047c1670 */
[----:B------:R3:W-:Y:S01]  /*daa0*/  @!P2 STG.E.U8 desc[UR14][R28.64+0x19], R21 ;  /* 0x000019151c00a986 */ /* 0x0007e2000c10110e */
[C---:B------:R-:W-:Y:S02]  /*dab0*/  ISETP.LT.OR P2, PT, R42.reuse, 0x22, !P1 ;  /* 0x000000222a00780c */ /* 0x040fe40004f41670 */
[----:B0-----:R-:W-:Y:S01]  /*dac0*/  F2FP.SATFINITE.E5M2.F32.PACK_AB_MERGE_C R25, RZ, R22, RZ ;  /* 0x00000016ff19723e */ /* 0x001fe200048060ff */
[----:B------:R-:W2:Y:S04]  /*dad0*/  LDL.LU R222, [R1+0x1c] ;  /* 0x00001c0001de7983 */ /* 0x000ea80000300800 */
[----:B------:R-:W-:Y:S01]  /*dae0*/  @!P3 STG.E.U8 desc[UR14][R28.64+0x18], R25 ;  /* 0x000018191c00b986 */ /* 0x000fe2000c10110e */
[C---:B------:R-:W-:Y:S02]  /*daf0*/  ISETP.LT.OR P3, PT, R42.reuse, 0x21, !P1 ;  /* 0x000000212a00780c */ /* 0x040fe40004f61670 */
[----:B-1----:R-:W-:Y:S01]  /*db00*/  F2FP.SATFINITE.E5M2.F32.PACK_AB_MERGE_C R23, RZ, R18, RZ ;  /* 0x00000012ff17723e */ /* 0x002fe200048060ff */
[----:B------:R-:W-:Y:S01]  /*db10*/  @!P5 STG.E.U8 desc[UR14][R30.64+0x18], R27 ;  /* 0x0000181b1e00d986 */ /* 0x000fe2000c10110e */
[----:B------:R-:W-:-:S02]  /*db20*/  ISETP.LT.OR P5, PT, R42, 0x21, !P0 ;  /* 0x000000212a00780c */ /* 0x000fc400047a1670 */
[----:B---3--:R-:W-:Y:S01]  /*db30*/  F2FP.SATFINITE.E5M2.F32.PACK_AB_MERGE_C R21, RZ, R16, RZ ;  /* 0x00000010ff15723e */ /* 0x008fe200048060ff */
[----:B------:R0:W-:Y:S01]  /*db40*/  @!P6 STG.E.U8 desc[UR14][R30.64+0x19], R19 ;  /* 0x000019131e00e986 */ /* 0x0001e2000c10110e */
[----:B------:R-:W-:-:S03]  /*db50*/  ISETP.LT.OR P6, PT, R42, 0x22, !P0 ;  /* 0x000000222a00780c */ /* 0x000fc600047c1670 */
[----:B------:R1:W-:Y:S01]  /*db60*/  @!P2 STG.E.U8 desc[UR14][R28.64+0x21], R17 ;  /* 0x000021111c00a986 */ /* 0x0003e2000c10110e */
[----:B------:R-:W-:-:S03]  /*db70*/  ISETP.LT.OR P2, PT, R42, 0x2a, !P1 ;  /* 0x0000002a2a00780c */ /* 0x000fc60004f41670 */
[----:B------:R-:W-:Y:S01]  /*db80*/  @!P3 STG.E.U8 desc[UR14][R28.64+0x20], R23 ;  /* 0x000020171c00b986 */ /* 0x000fe2000c10110e */
[----:B------:R-:W-:-:S03]  /*db90*/  ISETP.LT.OR P3, PT, R42, 0x29, !P1 ;  /* 0x000000292a00780c */ /* 0x000fc60004f61670 */
[----:B------:R-:W-:Y:S01]  /*dba0*/  @!P5 STG.E.U8 desc[UR14][R30.64+0x20], R21 ;  /* 0x000020151e00d986 */ /* 0x000fe2000c10110e */
[C---:B------:R-:W-:Y:S02]  /*dbb0*/  ISETP.LT.OR P5, PT, R42.reuse, 0x29, !P0 ;  /* 0x000000292a00780c */ /* 0x040fe400047a1670 */
[----:B0-----:R-:W-:Y:S01]  /*dbc0*/  F2FP.SATFINITE.E5M2.F32.PACK_AB_MERGE_C R19, RZ, R14, RZ ;  /* 0x0000000eff13723e */ /* 0x001fe200048060ff */
[----:B------:R0:W-:Y:S01]  /*dbd0*/  @!P6 STG.E.U8 desc[UR14][R30.64+0x21], R15 ;  /* 0x0000210f1e00e986 */ /* 0x0001e2000c10110e */
[C---:B------:R-:W-:Y:S02]  /*dbe0*/  ISETP.LT.OR P6, PT, R42.reuse, 0x2a, !P0 ;  /* 0x0000002a2a00780c */ /* 0x040fe400047c1670 */
[----:B-1----:R-:W-:Y:S01]  /*dbf0*/  F2FP.SATFINITE.E5M2.F32.PACK_AB_MERGE_C R17, RZ, R12, RZ ;  /* 0x0000000cff11723e */ /* 0x002fe200048060ff */
        /* <DEDUP_REMOVED lines=15> */
[----:B0-----:R-:W-:Y:S02]  /*dcf0*/  F2FP.SATFINITE.E5M2.F32.PACK_AB_MERGE_C R11, RZ, R6, RZ ;  /* 0x00000006ff0b723e */ /* 0x001fe400048060ff */
[C---:B------:R-:W-:Y:S01]  /*dd00*/  ISETP.LT.OR P5, PT, R42.reuse, 0x39, !P0 ;  /* 0x000000392a00780c */ /* 0x040fe200047a1670 */
[----:B------:R0:W-:Y:S01]  /*dd10*/  @!P6 STG.E.U8 desc[UR14][R30.64+0x31], R7 ;  /* 0x000031071e00e986 */ /* 0x0001e2000c10110e */
[----:B-1----:R-:W-:Y:S02]  /*dd20*/  F2FP.SATFINITE.E5M2.F32.PACK_AB_MERGE_C R9, RZ, R4, RZ ;  /* 0x00000004ff09723e */ /* 0x002fe400048060ff */
[C---:B------:R-:W-:Y:S01]  /*dd30*/  ISETP.LT.OR P6, PT, R42.reuse, 0x3a, !P0 ;  /* 0x0000003a2a00780c */ /* 0x040fe200047c1670 */
[----:B------:R1:W-:Y:S04]  /*dd40*/  @!P2 STG.E.U8 desc[UR14][R28.64+0x39], R5 ;  /* 0x000039051c00a986 */ /* 0x0003e8000c10110e */
[----:B------:R3:W-:Y:S01]  /*dd50*/  @!P3 STG.E.U8 desc[UR14][R28.64+0x38], R11 ;  /* 0x0000380b1c00b986 */ /* 0x0007e2000c10110e */
[----:B------:R-:W-:Y:S01]  /*dd60*/  FMUL R4, R227, UR20 ;  /* 0x00000014e3047c20 */ /* 0x000fe20008400000 */
[----:B------:R-:W-:-:S02]  /*dd70*/  ISETP.LT.OR P3, PT, R42, 0x41, !P1 ;  /* 0x000000412a00780c */ /* 0x000fc40004f61670 */
[----:B0-----:R-:W-:Y:S02]  /*dd80*/  F2FP.SATFINITE.E5M2.F32.PACK_AB_MERGE_C R7, RZ, R3, RZ ;  /* 0x00000003ff07723e */ /* 0x001fe400048060ff */
[----:B-1----:R-:W-:Y:S01]  /*dd90*/  F2FP.SATFINITE.E5M2.F32.PACK_AB_MERGE_C R5, RZ, R0, RZ ;  /* 0x00000000ff05723e */ /* 0x002fe200048060ff */
[----:B------:R-:W-:Y:S01]  /*dda0*/  FMUL R0, R223, UR20 ;  /* 0x00000014df007c20 */ /* 0x000fe20008400000 */
[----:B------:R-:W-:Y:S01]  /*ddb0*/  ISETP.LT.OR P2, PT, R42, 0x42, !P1 ;  /* 0x000000422a00780c */ /* 0x000fe20004f41670 */
[----:B------:R-:W2:Y:S01]  /*ddc0*/  LDL.LU R223, [R1+0x20] ;  /* 0x0000200001df7983 */ /* 0x000ea20000300800 */
[----:B---3--:R-:W-:Y:S02]  /*ddd0*/  F2FP.SATFINITE.E5M2.F32.PACK_AB_MERGE_C R11, RZ, R2, RZ ;  /* 0x00000002ff0b723e */ /* 0x008fe400048060ff */
[----:B------:R-:W-:Y:S01]  /*dde0*/  F2FP.SATFINITE.E5M2.F32.PACK_AB_MERGE_C R13, RZ, R0, RZ ;  /* 0x00000000ff0d723e */ /* 0x000fe200048060ff */
[----:B----4-:R-:W-:Y:S01]  /*ddf0*/  FMUL R0, R225, UR20 ;  /* 0x00000014e1007c20 */ /* 0x010fe20008400000 */
[----:B------:R-:W-:Y:S01]  /*de00*/  FMUL R2, R224, UR20 ;  /* 0x00000014e0027c20 */ /* 0x000fe20008400000 */
[----:B------:R-:W3:Y:S04]  /*de10*/  LDL.LU R225, [R1+0x24] ;  /* 0x0000240001e17983 */ /* 0x000ee80000300800 */
[----:B------:R-:W4:Y:S01]  /*de20*/  LDL.LU R224, [R1+0x28] ;  /* 0x0000280001e07983 */ /* 0x000f220000300800 */
[----:B------:R-:W-:-:S03]  /*de30*/  FMUL R3, R226, UR20 ;  /* 0x00000014e2037c20 */ /* 0x000fc60008400000 */
[----:B------:R-:W4:Y:S04]  /*de40*/  LDL.LU R226, [R1+0x2c] ;  /* 0x00002c0001e27983 */ /* 0x000f280000300800 */
[----:B------:R-:W4:Y:S04]  /*de50*/  LDL.LU R227, [R1+0x30] ;  /* 0x0000300001e37983 */ /* 0x000f280000300800 */
[----:B------:R-:W-:Y:S01]  /*de60*/  @!P5 STG.E.U8 desc[UR14][R30.64+0x38], R9 ;  /* 0x000038091e00d986 */ /* 0x000fe2000c10110e */
[----:B------:R-:W-:-:S03]  /*de70*/  ISETP.LT.OR P5, PT, R42, 0x41, !P0 ;  /* 0x000000412a00780c */ /* 0x000fc600047a1670 */
[----:B------:R0:W-:Y:S01]  /*de80*/  @!P6 STG.E.U8 desc[UR14][R30.64+0x39], R7 ;  /* 0x000039071e00e986 */ /* 0x0001e2000c10110e */
[----:B------:R-:W-:-:S03]  /*de90*/  ISETP.LT.OR P6, PT, R42, 0x42, !P0 ;  /* 0x000000422a00780c */ /* 0x000fc600047c1670 */
[----:B------:R-:W-:Y:S01]  /*dea0*/  @!P3 STG.E.U8 desc[UR14][R28.64+0x40], R11 ;  /* 0x0000400b1c00b986 */ /* 0x000fe2000c10110e */
[----:B------:R-:W-:-:S03]  /*deb0*/  ISETP.LT.OR P3, PT, R42, 0x49, !P1 ;  /* 0x000000492a00780c */ /* 0x000fc60004f61670 */
[----:B------:R1:W-:Y:S01]  /*dec0*/  @!P2 STG.E.U8 desc[UR14][R28.64+0x41], R5 ;  /* 0x000041051c00a986 */ /* 0x0003e2000c10110e */
[----:B0-----:R-:W-:-:S03]  /*ded0*/  F2FP.SATFINITE.E5M2.F32.PACK_AB_MERGE_C R7, RZ, R0, RZ ;  /* 0x00000000ff07723e */ /* 0x001fc600048060ff */
[----:B------:R-:W-:Y:S01]  /*dee0*/  @!P5 STG.E.U8 desc[UR14][R30.64+0x40], R13 ;  /* 0x0000400d1e00d986 */ /* 0x000fe2000c10110e */
[C---:B------:R-:W-:Y:S02]  /*def0*/  ISETP.LT.OR P2, PT, R42.reuse, 0x4a, !P1 ;  /* 0x0000004a2a00780c */ /* 0x040fe40004f41670 */
[----:B-1----:R-:W-:Y:S01]  /*df00*/  F2FP.SATFINITE.E5M2.F32.PACK_AB_MERGE_C R5, RZ, R2, RZ ;  /* 0x00000002ff05723e */ /* 0x002fe200048060ff */
[----:B------:R0:W-:Y:S01]  /*df10*/  @!P6 STG.E.U8 desc[UR14][R30.64+0x41], R7 ;  /* 0x000041071e00e986 */ /* 0x0001e2000c10110e */
[C---:B------:R-:W-:Y:S02]  /*df20*/  ISETP.LT.OR P5, PT, R42.reuse, 0x49, !P0 ;  /* 0x000000492a00780c */ /* 0x040fe400047a1670 */
[C---:B------:R-:W-:Y:S01]  /*df30*/  ISETP.LT.OR P6, PT, R42.reuse, 0x4a, !P0 ;  /* 0x0000004a2a00780c */ /* 0x040fe200047c1670 */
[----:B------:R1:W-:Y:S01]  /*df40*/  @!P3 STG.E.U8 desc[UR14][R28.64+0x48], R5 ;  /* 0x000048051c00b986 */ /* 0x0003e2000c10110e */
[----:B------:R-:W-:Y:S02]  /*df50*/  ISETP.LT.OR P3, PT, R42, 0x51, !P1 ;  /* 0x000000512a00780c */ /* 0x000fe40004f61670 */
[----:B------:R-:W-:-:S02]  /*df60*/  F2FP.SATFINITE.E5M2.F32.PACK_AB_MERGE_C R9, RZ, R3, RZ ;  /* 0x00000003ff09723e */ /* 0x000fc400048060ff */
[----:B------:R-:W-:-:S03]  /*df70*/  F2FP.SATFINITE.E5M2.F32.PACK_AB_MERGE_C R11, RZ, R4, RZ ;  /* 0x00000004ff0b723e */ /* 0x000fc600048060ff */
[----:B------:R1:W-:Y:S04]  /*df80*/  @!P2 STG.E.U8 desc[UR14][R28.64+0x49], R9 ;  /* 0x000049091c00a986 */ /* 0x0003e8000c10110e */
[----:B------:R-:W-:Y:S01]  /*df90*/  @!P5 STG.E.U8 desc[UR14][R30.64+0x48], R11 ;  /* 0x0000480b1e00d986 */ /* 0x000fe2000c10110e */
[----:B------:R-:W-:-:S03]  /*dfa0*/  FMUL R0, R221, UR20 ;  /* 0x00000014dd007c20 */ /* 0x000fc60008400000 */
[----:B------:R-:W4:Y:S02]  /*dfb0*/  LDL.LU R221, [R1+0x34] ;  /* 0x0000340001dd7983 */ /* 0x000f240000300800 */
[----:B0-----:R-:W-:-:S05]  /*dfc0*/  F2FP.SATFINITE.E5M2.F32.PACK_AB_MERGE_C R7, RZ, R0, RZ ;  /* 0x00000000ff07723e */ /* 0x001fca00048060ff */
[----:B------:R-:W-:Y:S01]  /*dfd0*/  @!P6 STG.E.U8 desc[UR14][R30.64+0x49], R7 ;  /* 0x000049071e00e986 */ /* 0x000fe2000c10110e */
[----:B--2---:R-:W-:-:S03]  /*dfe0*/  FMUL R2, R220, UR20 ;  /* 0x00000014dc027c20 */ /* 0x004fc60008400000 */
[----:B------:R-:W2:Y:S02]  /*dff0*/  LDL.LU R220, [R1+0x38] ;  /* 0x0000380001dc7983 */ /* 0x000ea40000300800 */
[----:B-1----:R-:W-:-:S05]  /*e000*/  F2FP.SATFINITE.E5M2.F32.PACK_AB_MERGE_C R5, RZ, R2, RZ ;  /* 0x00000002ff05723e */ /* 0x002fca00048060ff */
[----:B------:R0:W-:Y:S01]  /*e010*/  @!P3 STG.E.U8 desc[UR14][R28.64+0x50], R5 ;  /* 0x000050051c00b986 */ /* 0x0001e2000c10110e */
[----:B------:R-:W-:-:S03]  /*e020*/  FMUL R3, R222, UR20 ;  /* 0x00000014de037c20 */ /* 0x000fc60008400000 */
[----:B------:R-:W2:Y:S02]  /*e030*/  LDL.LU R222, [R1+0x3c] ;  /* 0x00003c0001de7983 */ /* 0x000ea40000300800 */
[----:B------:R-:W-:Y:S01]  /*e040*/  F2FP.SATFINITE.E5M2.F32.PACK_AB_MERGE_C R9, RZ, R3, RZ ;  /* 0x00000003ff09723e */ /* 0x000fe200048060ff */
[----:B------:R-:W-:Y:S02]  /*e050*/  FMUL R0, R223, UR20 ;  /* 0x00000014df007c20 */ /* 0x000fe40008400000 */
[----:B------:R-:W2:Y:S03]  /*e060*/  LDL.LU R223, [R1+0x40] ;  /* 0x0000400001df7983 */ /* 0x000ea60000300800 */
[----:B------:R-:W-:Y:S01]  /*e070*/  F2FP.SATFINITE.E5M2.F32.PACK_AB_MERGE_C R13, RZ, R0, RZ ;  /* 0x00000000ff0d723e */ /* 0x000fe200048060ff */
[----:B---3--:R-:W-:Y:S02]  /*e080*/  FMUL R2, R225, UR20 ;  /* 0x00000014e1027c20 */ /* 0x008fe40008400000 */
[----:B------:R-:W3:Y:S01]  /*e090*/  LDL.LU R225, [R1+0x44] ;  /* 0x0000440001e17983 */ /* 0x000ee20000300800 */
[----:B----4-:R-:W-:-:S03]  /*e0a0*/  FMUL R0, R224, UR20 ;  /* 0x00000014e0007c20 */ /* 0x010fc60008400000 */
[----:B------:R-:W4:Y:S01]  /*e0b0*/  LDL.LU R224, [R1+0x48] ;  /* 0x0000480001e07983 */ /* 0x000f220000300800 */
[----:B------:R-:W-:Y:S01]  /*e0c0*/  FMUL R3, R226, UR20 ;  /* 0x00000014e2037c20 */ /* 0x000fe20008400000 */
[----:B0-----:R-:W-:Y:S02]  /*e0d0*/  F2FP.SATFINITE.E5M2.F32.PACK_AB_MERGE_C R5, RZ, R0, RZ ;  /* 0x00000000ff05723e */ /* 0x001fe400048060ff */
[----:B------:R-:W4:Y:S01]  /*e0e0*/  LDL.LU R226, [R1+0x4c] ;  /* 0x00004c0001e27983 */ /* 0x000f220000300800 */
[----:B------:R-:W-:-:S03]  /*e0f0*/  FMUL R0, R227, UR20 ;  /* 0x00000014e3007c20 */ /* 0x000fc60008400000 */
[----:B------:R-:W4:Y:S01]  /*e100*/  LDL.LU R227, [R1+0x50] ;  /* 0x0000500001e37983 */ /* 0x000f220000300800 */
[C---:B------:R-:W-:Y:S02]  /*e110*/  ISETP.LT.OR P2, PT, R42.reuse, 0x52, !P1 ;  /* 0x000000522a00780c */ /* 0x040fe40004f41670 */
[C---:B------:R-:W-:Y:S01]  /*e120*/  ISETP.LT.OR P6, PT, R42.reuse, 0x52, !P0 ;  /* 0x000000522a00780c */ /* 0x040fe200047c1670 */
[----:B------:R-:W4:Y:S01]  /*e130*/  LDL.LU R219, [R1+0x54] ;  /* 0x0000540001db7983 */ /* 0x000f220000300800 */
[C---:B------:R-:W-:Y:S02]  /*e140*/  ISETP.LT.OR P5, PT, R42.reuse, 0x51, !P0 ;  /* 0x000000512a00780c */ /* 0x040fe400047a1670 */
[----:B------:R-:W-:Y:S02]  /*e150*/  ISETP.LT.OR P3, PT, R42, 0x59, !P1 ;  /* 0x000000592a00780c */ /* 0x000fe40004f61670 */
[----:B------:R-:W-:Y:S02]  /*e160*/  F2FP.SATFINITE.E5M2.F32.PACK_AB_MERGE_C R7, RZ, R2, RZ ;  /* 0x00000002ff07723e */ /* 0x000fe400048060ff */
[----:B------:R-:W-:-:S03]  /*e170*/  F2FP.SATFINITE.E5M2.F32.PACK_AB_MERGE_C R11, RZ, R0, RZ ;  /* 0x00000000ff0b723e */ /* 0x000fc600048060ff */
[----:B------:R0:W-:Y:S01]  /*e180*/  @!P2 STG.E.U8 desc[UR14][R28.64+0x51], R9 ;  /* 0x000051091c00a986 */ /* 0x0001e2000c10110e */
[----:B------:R-:W-:-:S03]  /*e190*/  ISETP.LT.OR P2, PT, R42, 0x5a, !P1 ;  /* 0x0000005a2a00780c */ /* 0x000fc60004f41670 */
[----:B------:R-:W-:Y:S01]  /*e1a0*/  @!P6 STG.E.U8 desc[UR14][R30.64+0x51], R7 ;  /* 0x000051071e00e986 */ /* 0x000fe2000c10110e */
[----:B------:R-:W-:-:S03]  /*e1b0*/  ISETP.LT.OR P6, PT, R42, 0x5a, !P0 ;  /* 0x0000005a2a00780c */ /* 0x000fc600047c1670 */
[----:B------:R-:W-:Y:S01]  /*e1c0*/  @!P5 STG.E.U8 desc[UR14][R30.64+0x50], R13 ;  /* 0x0000500d1e00d986 */ /* 0x000fe2000c10110e */
[----:B0-----:R-:W-:-:S03]  /*e1d0*/  F2FP.SATFINITE.E5M2.F32.PACK_AB_MERGE_C R9, RZ, R3, RZ ;  /* 0x00000003ff09723e */ /* 0x001fc600048060ff */
[----:B------:R0:W-:Y:S04]  /*e1e0*/  @!P3 STG.E.U8 desc[UR14][R28.64+0x58], R5 ;  /* 0x000058051c00b986 */ /* 0x0001e8000c10110e */
[----:B------:R1:W-:Y:S01]  /*e1f0*/  @!P2 STG.E.U8 desc[UR14][R28.64+0x59], R9 ;  /* 0x000059091c00a986 */ /* 0x0003e2000c10110e */
[----:B------:R-:W-:-:S03]  /*e200*/  FMUL R0, R221, UR20 ;  /* 0x00000014dd007c20 */ /* 0x000fc60008400000 */
[----:B------:R-:W4:Y:S02]  /*e210*/  LDL.LU R221, [R1+0x58] ;  /* 0x0000580001dd7983 */ /* 0x000f240000300800 */
[----:B0-----:R-:W-:-:S05]  /*e220*/  F2FP.SATFINITE.E5M2.F32.PACK_AB_MERGE_C R5, RZ, R0, RZ ;  /* 0x00000000ff05723e */ /* 0x001fca00048060ff */
[----:B------:R0:W-:Y:S01]  /*e230*/  @!P6 STG.E.U8 desc[UR14][R30.64+0x59], R5 ;  /* 0x000059051e00e986 */ /* 0x0001e2000c10110e */
[----:B--2---:R-:W-:-:S03]  /*e240*/  FMUL R2, R220, UR20 ;  /* 0x00000014dc027c20 */ /* 0x004fc60008400000 */
[----:B------:R-:W2:Y:S02]  /*e250*/  LDL.LU R220, [R1+0x5c] ;  /* 0x00005c0001dc7983 */ /* 0x000ea40000300800 */
[----:B------:R-:W-:Y:S01]  /*e260*/  F2FP.SATFINITE.E5M2.F32.PACK_AB_MERGE_C R7, RZ, R2, RZ ;  /* 0x00000002ff07723e */ /* 0x000fe200048060ff */
[----:B------:R-:W-:Y:S02]  /*e270*/  FMUL R3, R222, UR20 ;  /* 0x00000014de037c20 */ /* 0x000fe40008400000 */
[----:B------:R-:W2:Y:S03]  /*e280*/  LDL.LU R222, [R1+0x60] ;  /* 0x0000600001de7983 */ /* 0x000ea60000300800 */
[----:B-1----:R-:W-:Y:S01]  /*e290*/  F2FP.SATFINITE.E5M2.F32.PACK_AB_MERGE_C R9, RZ, R3, RZ ;  /* 0x00000003ff09723e */ /* 0x002fe200048060ff */
[----:B------:R-:W-:Y:S02]  /*e2a0*/  FMUL R4, R223, UR20 ;  /* 0x00000014df047c20 */ /* 0x000fe40008400000 */
[----:B------:R-:W2:Y:S01]  /*e2b0*/  LDL.LU R223, [R1+0x64] ;  /* 0x0000640001df7983 */ /* 0x000ea20000300800 */
[----:B---3--:R-:W-:-:S03]  /*e2c0*/  FMUL R0, R225, UR20 ;  /* 0x00000014e1007c20 */ /* 0x008fc60008400000 */
[----:B------:R-:W3:Y:S01]  /*e2d0*/  LDL.LU R225, [R1+0x68] ;  /* 0x0000680001e17983 */ /* 0x000ee20000300800 */
[----:B----4-:R-:W-:Y:S01]  /*e2e0*/  FMUL R2, R224, UR20 ;  /* 0x00000014e0027c20 */ /* 0x010fe20008400000 */
[----:B0-----:R-:W-:Y:S02]  /*e2f0*/  F2FP.SATFINITE.E5M2.F32.PACK_AB_MERGE_C R5, RZ, R0, RZ ;  /* 0x00000000ff05723e */ /* 0x001fe400048060ff */
[----:B------:R-:W4:Y:S01]  /*e300*/  LDL.LU R224, [R1+0x6c] ;  /* 0x00006c0001e07983 */ /* 0x000f220000300800 */
[----:B------:R-:W-:-:S03]  /*e310*/  FMUL R3, R226, UR20 ;  /* 0x00000014e2037c20 */ /* 0x000fc60008400000 */
[----:B------:R-:W4:Y:S01]  /*e320*/  LDL.LU R226, [R1+0x70] ;  /* 0x0000700001e27983 */ /* 0x000f220000300800 */
[----:B------:R-:W-:-:S03]  /*e330*/  FMUL R0, R227, UR20 ;  /* 0x00000014e3007c20 */ /* 0x000fc60008400000 */
[----:B------:R-:W4:Y:S01]  /*e340*/  LDL.LU R227, [R1+0x74] ;  /* 0x0000740001e37983 */ /* 0x000f220000300800 */
[C---:B------:R-:W-:Y:S02]  /*e350*/  ISETP.LT.OR P5, PT, R42.reuse, 0x59, !P0 ;  /* 0x000000592a00780c */ /* 0x040fe400047a1670 */
[C---:B------:R-:W-:Y:S02]  /*e360*/  ISETP.LT.OR P2, PT, R42.reuse, 0x62, !P1 ;  /* 0x000000622a00780c */ /* 0x040fe40004f41670 */
[C---:B------:R-:W-:Y:S02]  /*e370*/  ISETP.LT.OR P3, PT, R42.reuse, 0x61, !P1 ;  /* 0x000000612a00780c */ /* 0x040fe40004f61670 */
[----:B------:R-:W-:-:S07]  /*e380*/  ISETP.LT.OR P6, PT, R42, 0x62, !P0 ;  /* 0x000000622a00780c */ /* 0x000fce00047c1670 */
[----:B------:R-:W-:Y:S01]  /*e390*/  @!P5 STG.E.U8 desc[UR14][R30.64+0x58], R11 ;  /* 0x0000580b1e00d986 */ /* 0x000fe2000c10110e */
[----:B------:R-:W-:-:S03]  /*e3a0*/  ISETP.LT.OR P5, PT, R42, 0x61, !P0 ;  /* 0x000000612a00780c */ /* 0x000fc600047a1670 */
[----:B------:R0:W-:Y:S01]  /*e3b0*/  @!P2 STG.E.U8 desc[UR14][R28.64+0x61], R9 ;  /* 0x000061091c00a986 */ /* 0x0001e2000c10110e */
[----:B------:R-:W-:-:S03]  /*e3c0*/  ISETP.LT.OR P2, PT, R42, 0x6a, !P1 ;  /* 0x0000006a2a00780c */ /* 0x000fc60004f41670 */
[----:B------:R1:W-:Y:S01]  /*e3d0*/  @!P3 STG.E.U8 desc[UR14][R28.64+0x60], R7 ;  /* 0x000060071c00b986 */ /* 0x0003e2000c10110e */
[----:B------:R-:W-:Y:S02]  /*e3e0*/  ISETP.LT.OR P3, PT, R42, 0x69, !P1 ;  /* 0x000000692a00780c */ /* 0x000fe40004f61670 */
[----:B------:R-:W-:Y:S01]  /*e3f0*/  F2FP.SATFINITE.E5M2.F32.PACK_AB_MERGE_C R13, RZ, R4, RZ ;  /* 0x00000004ff0d723e */ /* 0x000fe200048060ff */
[----:B------:R1:W-:Y:S01]  /*e400*/  @!P6 STG.E.U8 desc[UR14][R30.64+0x61], R5 ;  /* 0x000061051e00e986 */ /* 0x0003e2000c10110e */
[----:B0-----:R-:W-:-:S03]  /*e410*/  F2FP.SATFINITE.E5M2.F32.PACK_AB_MERGE_C R9, RZ, R3, RZ ;  /* 0x00000003ff09723e */ /* 0x001fc600048060ff */
[----:B------:R-:W-:Y:S01]  /*e420*/  @!P5 STG.E.U8 desc[UR14][R30.64+0x60], R13 ;  /* 0x0000600d1e00d986 */ /* 0x000fe2000c10110e */
[----:B-1----:R-:W-:-:S03]  /*e430*/  F2FP.SATFINITE.E5M2.F32.PACK_AB_MERGE_C R7, RZ, R2, RZ ;  /* 0x00000002ff07723e */ /* 0x002fc600048060ff */
[----:B------:R-:W-:Y:S01]  /*e440*/  @!P2 STG.E.U8 desc[UR14][R28.64+0x69], R9 ;  /* 0x000069091c00a986 */ /* 0x000fe2000c10110e */
[C---:B------:R-:W-:Y:S02]  /*e450*/  ISETP.LT.OR P5, PT, R42.reuse, 0x69, !P0 ;  /* 0x000000692a00780c */ /* 0x040fe400047a1670 */
[C---:B------:R-:W-:Y:S01]  /*e460*/  ISETP.LT.OR P6, PT, R42.reuse, 0x6a, !P0 ;  /* 0x0000006a2a00780c */ /* 0x040fe200047c1670 */
[----:B------:R0:W-:Y:S01]  /*e470*/  @!P3 STG.E.U8 desc[UR14][R28.64+0x68], R7 ;  /* 0x000068071c00b986 */ /* 0x0001e2000c10110e */
[C---:B------:R-:W-:Y:S01]  /*e480*/  ISETP.LT.OR P2, PT, R42.reuse, 0x72, !P1 ;  /* 0x000000722a00780c */ /* 0x040fe20004f41670 */
[----:B------:R-:W-:Y:S01]  /*e490*/  FMUL R2, R219, UR20 ;  /* 0x00000014db027c20 */ /* 0x000fe20008400000 */
[----:B------:R-:W-:Y:S02]  /*e4a0*/  ISETP.LT.OR P3, PT, R42, 0x71, !P1 ;  /* 0x000000712a00780c */ /* 0x000fe40004f61670 */
[----:B------:R-:W-:Y:S02]  /*e4b0*/  F2FP.SATFINITE.E5M2.F32.PACK_AB_MERGE_C R11, RZ, R0, RZ ;  /* 0x00000000ff0b723e */ /* 0x000fe400048060ff */
[----:B------:R-:W-:-:S03]  /*e4c0*/  F2FP.SATFINITE.E5M2.F32.PACK_AB_MERGE_C R5, RZ, R2, RZ ;  /* 0x00000002ff05723e */ /* 0x000fc600048060ff */
[----:B------:R-:W-:Y:S01]  /*e4d0*/  @!P5 STG.E.U8 desc[UR14][R30.64+0x68], R11 ;  /* 0x0000680b1e00d986 */ /* 0x000fe2000c10110e */
[----:B------:R-:W-:-:S03]  /*e4e0*/  ISETP.LT.OR P5, PT, R42, 0x71, !P0 ;  /* 0x000000712a00780c */ /* 0x000fc600047a1670 */
[----:B------:R-:W-:Y:S01]  /*e4f0*/  @!P6 STG.E.U8 desc[UR14][R30.64+0x69], R5 ;  /* 0x000069051e00e986 */ /* 0x000fe2000c10110e */
[----:B------:R-:W-:Y:S01]  /*e500*/  ISETP.LT.OR P6, PT, R42, 0x72, !P0 ;  /* 0x000000722a00780c */ /* 0x000fe200047c1670 */
[----:B------:R-:W-:-:S05]  /*e510*/  FMUL R0, R221, UR20 ;  /* 0x00000014dd007c20 */ /* 0x000fca0008400000 */
[----:B0-----:R-:W-:-:S05]  /*e520*/  F2FP.SATFINITE.E5M2.F32.PACK_AB_MERGE_C R7, RZ, R0, RZ ;  /* 0x00000000ff07723e */ /* 0x001fca00048060ff */
[----:B------:R0:W-:Y:S01]  /*e530*/  @!P3 STG.E.U8 desc[UR14][R28.64+0x70], R7 ;  /* 0x000070071c00b986 */ /* 0x0001e2000c10110e */
[C---:B------:R-:W-:Y:S02]  /*e540*/  ISETP.LT.OR P3, PT, R42.reuse, 0x79, !P0 ;  /* 0x000000792a00780c */ /* 0x040fe40004761670 */
[----:B------:R-:W-:Y:S01]  /*e550*/  ISETP.LT.OR P0, PT, R42, 0x7a, !P0 ;  /* 0x0000007a2a00780c */ /* 0x000fe20004701670 */
[----:B--2---:R-:W-:-:S05]  /*e560*/  FMUL R3, R220, UR20 ;  /* 0x00000014dc037c20 */ /* 0x004fca0008400000 */
[----:B------:R-:W-:-:S05]  /*e570*/  F2FP.SATFINITE.E5M2.F32.PACK_AB_MERGE_C R9, RZ, R3, RZ ;  /* 0x00000003ff09723e */ /* 0x000fca00048060ff */
[----:B------:R1:W-:Y:S01]  /*e580*/  @!P2 STG.E.U8 desc[UR14][R28.64+0x71], R9 ;  /* 0x000071091c00a986 */ /* 0x0003e2000c10110e */
[C---:B------:R-:W-:Y:S02]  /*e590*/  ISETP.LT.OR P2, PT, R42.reuse, 0x79, !P1 ;  /* 0x000000792a00780c */ /* 0x040fe40004f41670 */
[----:B------:R-:W-:Y:S01]  /*e5a0*/  ISETP.LT.OR P1, PT, R42, 0x7a, !P1 ;  /* 0x0000007a2a00780c */ /* 0x000fe20004f21670 */
[----:B------:R-:W-:-:S05]  /*e5b0*/  FMUL R0, R222, UR20 ;  /* 0x00000014de007c20 */ /* 0x000fca0008400000 */
[----:B------:R-:W-:-:S05]  /*e5c0*/  F2FP.SATFINITE.E5M2.F32.PACK_AB_MERGE_C R13, RZ, R0, RZ ;  /* 0x00000000ff0d723e */ /* 0x000fca00048060ff */
[----:B------:R2:W-:Y:S01]  /*e5d0*/  @!P5 STG.E.U8 desc[UR14][R30.64+0x70], R13 ;  /* 0x0000700d1e00d986 */ /* 0x0005e2000c10110e */
[----:B------:R-:W-:Y:S01]  /*e5e0*/  FMUL R0, R223, UR20 ;  /* 0x00000014df007c20 */ /* 0x000fe20008400000 */
[----:B---3--:R-:W-:Y:S01]  /*e5f0*/  FMUL R2, R225, UR20 ;  /* 0x00000014e1027c20 */ /* 0x008fe20008400000 */
[----:B----4-:R-:W-:-:S03]  /*e600*/  FMUL R3, R224, UR20 ;  /* 0x00000014e0037c20 */ /* 0x010fc60008400000 */
[----:B0-----:R-:W-:Y:S01]  /*e610*/  F2FP.SATFINITE.E5M2.F32.PACK_AB_MERGE_C R7, RZ, R0, RZ ;  /* 0x00000000ff07723e */ /* 0x001fe200048060ff */
[----:B------:R-:W-:Y:S01]  /*e620*/  FMUL R4, R226, UR20 ;  /* 0x00000014e2047c20 */ /* 0x000fe20008400000 */
[----:B------:R-:W-:Y:S01]  /*e630*/  FMUL R5, R227, UR20 ;  /* 0x00000014e3057c20 */ /* 0x000fe20008400000 */
[----:B-1----:R-:W-:Y:S02]  /*e640*/  F2FP.SATFINITE.E5M2.F32.PACK_AB_MERGE_C R9, RZ, R2, RZ ;  /* 0x00000002ff09723e */ /* 0x002fe400048060ff */
[----:B------:R-:W-:Y:S02]  /*e650*/  F2FP.SATFINITE.E5M2.F32.PACK_AB_MERGE_C R3, RZ, R3, RZ ;  /* 0x00000003ff03723e */ /* 0x000fe400048060ff */
[----:B------:R-:W-:Y:S02]  /*e660*/  F2FP.SATFINITE.E5M2.F32.PACK_AB_MERGE_C R11, RZ, R4, RZ ;  /* 0x00000004ff0b723e */ /* 0x000fe400048060ff */
[----:B------:R-:W-:Y:S01]  /*e670*/  F2FP.SATFINITE.E5M2.F32.PACK_AB_MERGE_C R5, RZ, R5, RZ ;  /* 0x00000005ff05723e */ /* 0x000fe200048060ff */
[----:B------:R2:W-:Y:S04]  /*e680*/  @!P6 STG.E.U8 desc[UR14][R30.64+0x71], R7 ;  /* 0x000071071e00e986 */ /* 0x0005e8000c10110e */
[----:B------:R2:W-:Y:S04]  /*e690*/  @!P2 STG.E.U8 desc[UR14][R28.64+0x78], R9 ;  /* 0x000078091c00a986 */ /* 0x0005e8000c10110e */
[----:B------:R2:W-:Y:S04]  /*e6a0*/  @!P1 STG.E.U8 desc[UR14][R28.64+0x79], R3 ;  /* 0x000079031c009986 */ /* 0x0005e8000c10110e */
[----:B------:R2:W-:Y:S04]  /*e6b0*/  @!P3 STG.E.U8 desc[UR14][R30.64+0x78], R11 ;  /* 0x0000780b1e00b986 */ /* 0x0005e8000c10110e */
[----:B------:R2:W-:Y:S02]  /*e6c0*/  @!P0 STG.E.U8 desc[UR14][R30.64+0x79], R5 ;  /* 0x000079051e008986 */ /* 0x0005e4000c10110e */
.L_x_293:
[----:B------:R-:W-:Y:S05]  /*e6d0*/  BSYNC B0 ;  /* 0x0000000000007941 */ /* 0x000fea0003800000 */
.L_x_35:
[----:B0-2---:R-:W2:Y:S04]  /*e6e0*/  LDL.LU R3, [R1+0x80] ;  /* 0x0000800001037983 */ /* 0x005ea80000300800 */
[----:B-----5:R-:W2:Y:S01]  /*e6f0*/  LDL.LU R2, [R1+0x84] ;  /* 0x0000840001027983 */ /* 0x020ea20000300800 */
[----:B------:R-:W-:Y:S01]  /*e700*/  ULDC UR6, c[0x0][0xc] ;  /* 0x0000030000067ab9 */ /* 0x000fe20000000800 */
[----:B------:R-:W-:Y:S01]  /*e710*/  ULDC UR7, c[0x0][0x10] ;  /* 0x0000040000077ab9 */ /* 0x000fe20000000800 */
[----:B------:R-:W2:Y:S01]  /*e720*/  LDC R5, c[0x0][0x14] ;  /* 0x00000500ff057b82 */ /* 0x000ea20000000800 */
[----:B------:R-:W-:Y:S01]  /*e730*/  UIMAD.WIDE.U32 UR6, UR6, UR7, URZ ;  /* 0x00000007060672a5 */ /* 0x000fe2000f8e003f */
[----:B------:R-:W-:Y:S01]  /*e740*/  PRMT R0, RZ, 0x7610, R0 ;  /* 0x00007610ff007816 */ /* 0x000fe20000000000 */
[----:B------:R-:W-:-:S04]  /*e750*/  UMOV UR22, 0xffffffff ;  /* 0xffffffff00167882 */ /* 0x000fc80000000000 */
[----:B--2---:R-:W-:-:S04]  /*e760*/  IMAD.WIDE.U32 R2, R5, UR6, R2 ;  /* 0x0000000605027c25 */ /* 0x004fc8000f8e0002 */
[----:B------:R-:W-:Y:S01]  /*e770*/  IMAD R5, R5, UR7, RZ ;  /* 0x0000000705057c24 */ /* 0x000fe2000f8e02ff */
[----:B------:R-:W-:Y:S01]  /*e780*/  ULDC.64 UR6, c[0x0][0x650] ;  /* 0x0001940000067ab9 */ /* 0x000fe20000000a00 */
[----:B------:R-:W-:Y:S01]  /*e790*/  IMAD.MOV.U32 R19, RZ, RZ, R2 ;  /* 0x000000ffff137224 */ /* 0x000fe200078e0002 */
[----:B------:R-:W-:Y:S01]  /*e7a0*/  ISETP.GE.U32.AND P0, PT, R2, UR6, PT ;  /* 0x0000000602007c0c */ /* 0x000fe2000bf06070 */
[----:B------:R-:W-:Y:S02]  /*e7b0*/  IMAD.IADD R22, R3, 0x1, R5 ;  /* 0x0000000103167824 */ /* 0x000fe400078e0205 */
[----:B------:R-:W-:-:S03]  /*e7c0*/  IMAD.MOV.U32 R2, RZ, RZ, -0x1 ;  /* 0xffffffffff027424 */ /* 0x000fc600078e00ff */
[----:B------:R0:W-:Y:S01]  /*e7d0*/  STL [R1+0x80], R22 ;  /* 0x0000801601007387 */ /* 0x0001e20000100800 */
[----:B------:R-:W-:-:S03]  /*e7e0*/  ISETP.GE.U32.AND.EX P0, PT, R22, UR7, PT, P0 ;  /* 0x0000000716007c0c */ /* 0x000fc6000bf06100 */
[----:B------:R0:W-:Y:S04]  /*e7f0*/  STL [R1+0x84], R19 ;  /* 0x0000841301007387 */ /* 0x0001e80000100800 */
[----:B------:R0:W-:Y:S06]  /*e800*/  STL [R1+0x88], R2 ;  /* 0x0000880201007387 */ /* 0x0001ec0000100800 */
[----:B------:R-:W-:Y:S05]  /*e810*/  @P0 BRA `(.L_x_294) ;  /* 0x00000004006c0947 */ /* 0x000fea0003800000 */
[----:B------:R-:W2:Y:S01]  /*e820*/  S2R R14, SR_CTAID.X ;  /* 0x00000000000e7919 */ /* 0x000ea20000002500 */
[----:B------:R-:W5:Y:S01]  /*e830*/  LDC.64 R8, c[0x0][0x628] ;  /* 0x00018a00ff087b82 */ /* 0x000f620000000a00 */
[----:B------:R-:W-:Y:S01]  /*e840*/  ULDC UR6, c[0x0][0x150] ;  /* 0x0000540000067ab9 */ /* 0x000fe20000000800 */
[----:B------:R-:W-:Y:S01]  /*e850*/  IMAD.MOV.U32 R6, RZ, RZ, R19 ;  /* 0x000000ffff067224 */ /* 0x000fe200078e0013 */
[----:B------:R-:W0:Y:S01]  /*e860*/  S2R R16, SR_CTAID.Y ;  /* 0x0000000000107919 */ /* 0x000e220000002600 */
[----:B------:R-:W-:-:S04]  /*e870*/  IMAD.MOV.U32 R7, RZ, RZ, R22 ;  /* 0x000000ffff077224 */ /* 0x000fc800078e0016 */
[----:B------:R-:W0:Y:S08]  /*e880*/  LDC R17, c[0x0][0x144] ;  /* 0x00005100ff117b82 */ /* 0x000e300000000800 */
[----:B------:R-:W0:Y:S08]  /*e890*/  LDC R10, c[0x0][0x630] ;  /* 0x00018c00ff0a7b82 */ /* 0x000e300000000800 */
[----:B------:R-:W0:Y:S01]  /*e8a0*/  LDC.64 R12, c[0x0][0x620] ;  /* 0x00018800ff0c7b82 */ /* 0x000e220000000a00 */
[----:B-----5:R-:W-:-:S04]  /*e8b0*/  ISETP.NE.U32.AND P0, PT, R8, RZ, PT ;  /* 0x000000ff0800720c */ /* 0x020fc80003f05070 */
[----:B------:R-:W-:Y:S02]  /*e8c0*/  ISETP.NE.AND.EX P0, PT, R9, RZ, PT, P0 ;  /* 0x000000ff0900720c */ /* 0x000fe40003f05300 */
[----:B--2---:R-:W-:-:S05]  /*e8d0*/  I2FP.F32.U32 R0, R14 ;  /* 0x0000000e00007245 */ /* 0x004fca0000201000 */
[----:B------:R-:W-:-:S04]  /*e8e0*/  FMUL R0, R0, UR6 ;  /* 0x0000000600007c20 */ /* 0x000fc80008400000 */
[----:B------:R2:W0:Y:S02]  /*e8f0*/  F2I.U32.TRUNC.NTZ R15, R0 ;  /* 0x00000000000f7305 */ /* 0x000424000020f000 */
[----:B------:R-:W-:Y:S05]  /*e900*/  @!P0 BRA `(.L_x_295) ;  /* 0x0000000000288947 */ /* 0x000fea0003800000 */
[----:B--2---:R-:W2:Y:S02]  /*e910*/  LDC R0, c[0x0][0x634] ;  /* 0x00018d00ff007b82 */ /* 0x004ea40000000800 */
[----:B--2---:R-:W-:-:S05]  /*e920*/  IADD3 R7, P0, R19, R0, RZ ;  /* 0x0000000013077210 */ /* 0x004fca0007f1e0ff */
[----:B------:R-:W-:-:S04]  /*e930*/  IMAD.X R11, RZ, RZ, R22, P0 ;  /* 0x000000ffff0b7224 */ /* 0x000fc800000e0616 */
[----:B0-----:R-:W-:-:S04]  /*e940*/  IMAD.WIDE.U32 R2, R11, R8, RZ ;  /* 0x000000080b027225 */ /* 0x001fc800078e00ff */
[----:B------:R-:W-:-:S04]  /*e950*/  IMAD.WIDE.U32 R4, P0, R7, R9, R2 ;  /* 0x0000000907047225 */ /* 0x000fc80007800002 */
[----:B------:R-:W-:-:S04]  /*e960*/  IMAD.WIDE.U32 R2, R7, R8, RZ ;  /* 0x0000000807027225 */ /* 0x000fc800078e00ff */
[----:B------:R-:W-:Y:S01]  /*e970*/  IMAD.X R7, RZ, RZ, RZ, P0 ;  /* 0x000000ffff077224 */ /* 0x000fe200000e06ff */
[----:B------:R-:W-:Y:S01]  /*e980*/  IADD3 RZ, P0, R3, R4, RZ ;  /* 0x0000000403ff7210 */ /* 0x000fe20007f1e0ff */
[----:B------:R-:W-:-:S04]  /*e990*/  IMAD.MOV.U32 R6, RZ, RZ, R5 ;  /* 0x000000ffff067224 */ /* 0x000fc800078e0005 */
[----:B------:R-:W-:-:S08]  /*e9a0*/  IMAD.WIDE.U32.X R6, R11, R9, R6, P0 ;  /* 0x000000090b067225 */ /* 0x000fd000000e0406 */
.L_x_295:
[-CC-:B0-----:R-:W-:Y:S01]  /*e9b0*/  SHF.R.U64 R24, R6, R10.reuse, R7.reuse ;  /* 0x0000000a06187219 */ /* 0x181fe20000001207 */
[----:B------:R-:W0:Y:S01]  /*e9c0*/  LDC.64 R20, c[0x0][0x640] ;  /* 0x00019000ff147b82 */ /* 0x000e220000000a00 */
[----:B--2---:R-:W-:Y:S01]  /*e9d0*/  SHF.R.U32.HI R0, RZ, R10, R7 ;  /* 0x0000000aff007219 */ /* 0x004fe20000011607 */
[----:B------:R-:W-:Y:S01]  /*e9e0*/  IMAD.MOV.U32 R2, RZ, RZ, R19 ;  /* 0x000000ffff027224 */ /* 0x000fe200078e0013 */
[----:B------:R-:W-:Y:S01]  /*e9f0*/  IADD3 R5, P0, RZ, -R24, RZ ;  /* 0x80000018ff057210 */ /* 0x000fe20007f1e0ff */
[----:B------:R-:W-:Y:S01]  /*ea00*/  IMAD.MOV R15, RZ, RZ, -R15 ;  /* 0x000000ffff0f7224 */ /* 0x000fe200078e0a0f */
[----:B------:R-:W-:Y:S01]  /*ea10*/  ULDC UR6, c[0x0][0x154] ;  /* 0x0000550000067ab9 */ /* 0x000fe20000000800 */
[----:B------:R-:W-:Y:S02]  /*ea20*/  IMAD.MOV.U32 R7, RZ, RZ, 0x1 ;  /* 0x00000001ff077424 */ /* 0x000fe400078e00ff */
[----:B------:R-:W2:Y:S01]  /*ea30*/  LDC R4, c[0x0][0x618] ;  /* 0x00018600ff047b82 */ /* 0x000ea20000000800 */
[----:B------:R-:W-:-:S02]  /*ea40*/  IMAD.X R3, RZ, RZ, ~R0, P0 ;  /* 0x000000ffff037224 */ /* 0x000fc400000e0e00 */
[----:B------:R-:W-:Y:S02]  /*ea50*/  IMAD R15, R17, R15, R14 ;  /* 0x0000000f110f7224 */ /* 0x000fe400078e020e */
[-C--:B------:R-:W-:Y:S02]  /*ea60*/  IMAD R0, R3, R12.reuse, RZ ;  /* 0x0000000c03007224 */ /* 0x080fe400078e02ff */
[----:B------:R-:W-:Y:S01]  /*ea70*/  IMAD.MOV.U32 R3, RZ, RZ, R22 ;  /* 0x000000ffff037224 */ /* 0x000fe200078e0016 */
[----:B------:R-:W5:Y:S01]  /*ea80*/  LDC R6, c[0x0][0x608] ;  /* 0x00018200ff067b82 */ /* 0x000f620000000800 */
[----:B------:R-:W-:-:S04]  /*ea90*/  IMAD.WIDE.U32 R2, R5, R12, R2 ;  /* 0x0000000c05027225 */ /* 0x000fc800078e0002 */
[----:B------:R-:W-:-:S03]  /*eaa0*/  IMAD R5, R5, R13, R0 ;  /* 0x0000000d05057224 */ /* 0x000fc600078e0200 */
[----:B------:R-:W1:Y:S01]  /*eab0*/  LDC R18, c[0x0][0x658] ;  /* 0x00019600ff127b82 */ /* 0x000e620000000800 */
[----:B------:R-:W-:Y:S01]  /*eac0*/  I2FP.F32.U32 R0, R16 ;  /* 0x0000001000007245 */ /* 0x000fe20000201000 */
[----:B------:R-:W-:Y:S01]  /*ead0*/  IMAD.IADD R3, R3, 0x1, R5 ;  /* 0x0000000103037824 */ /* 0x000fe200078e0205 */
[----:B0-----:R-:W-:Y:S01]  /*eae0*/  ISETP.NE.U32.AND P0, PT, R20, RZ, PT ;  /* 0x000000ff1400720c */ /* 0x001fe20003f05070 */
[----:B------:R-:W-:Y:S02]  /*eaf0*/  IMAD.MOV.U32 R5, RZ, RZ, -0x1 ;  /* 0xffffffffff057424 */ /* 0x000fe400078e00ff */
[----:B------:R-:W-:Y:S02]  /*eb00*/  FMUL R0, R0, UR6 ;  /* 0x0000000600007c20 */ /* 0x000fe40008400000 */
[----:B------:R-:W0:Y:S01]  /*eb10*/  LDC R13, c[0x0][0x148] ;  /* 0x00005200ff0d7b82 */ /* 0x000e220000000800 */
[----:B--2---:R-:W-:Y:S01]  /*eb20*/  SHF.R.U64 R10, R2, R4, R3 ;  /* 0x00000004020a7219 */ /* 0x004fe20000001203 */
[----:B------:R2:W0:Y:S01]  /*eb30*/  F2I.U32.TRUNC.NTZ R12, R0 ;  /* 0x00000000000c7305 */ /* 0x000422000020f000 */
[----:B------:R-:W-:-:S02]  /*eb40*/  ISETP.NE.AND.EX P0, PT, R21, RZ, PT, P0 ;  /* 0x000000ff1500720c */ /* 0x000fc40003f05300 */
[----:B------:R-:W-:-:S03]  /*eb50*/  SHF.R.U32.HI R3, RZ, R4, R3 ;  /* 0x00000004ff037219 */ /* 0x000fc60000011603 */
[----:B------:R-:W0:Y:S01]  /*eb60*/  LDC R14, c[0x0][0x600] ;  /* 0x00018000ff0e7b82 */ /* 0x000e220000000800 */
[-CC-:B-----5:R-:W-:Y:S02]  /*eb70*/  SHF.R.U64 R8, R10, R6.reuse, R3.reuse ;  /* 0x000000060a087219 */ /* 0x1a0fe40000001203 */
[----:B------:R-:W-:-:S05]  /*eb80*/  SHF.R.U32.HI R3, RZ, R6, R3 ;  /* 0x00000006ff037219 */ /* 0x000fca0000011603 */
[----:B------:R-:W0:Y:S01]  /*eb90*/  LDC R19, c[0x0][0x648] ;  /* 0x00019200ff137b82 */ /* 0x000e220000000800 */
[-CC-:B-1----:R-:W-:Y:S02]  /*eba0*/  SHF.R.U64 R11, R8, R18.reuse, R3.reuse ;  /* 0x00000012080b7219 */ /* 0x182fe40000001203 */
[-C--:B------:R-:W-:Y:S02]  /*ebb0*/  SHF.L.U32 R5, R5, R18.reuse, RZ ;  /* 0x0000001205057219 */ /* 0x080fe400000006ff */
[-C--:B------:R-:W-:Y:S01]  /*ebc0*/  SHF.R.U32.HI R3, RZ, R18.reuse, R3 ;  /* 0x00000012ff037219 */ /* 0x080fe20000011603 */
[----:B------:R-:W-:Y:S01]  /*ebd0*/  IMAD.MOV.U32 R2, RZ, RZ, R11 ;  /* 0x000000ffff027224 */ /* 0x000fe200078e000b */
[----:B------:R-:W-:Y:S01]  /*ebe0*/  SHF.L.U32 R40, R7, R18, RZ ;  /* 0x0000001207287219 */ /* 0x000fe200000006ff */
[----:B------:R-:W1:Y:S01]  /*ebf0*/  LDC R22, c[0x0][0x638] ;  /* 0x00018e00ff167b82 */ /* 0x000e620000000800 */
[----:B------:R-:W-:-:S07]  /*ec00*/  LOP3.LUT R17, RZ, R5, RZ, 0x33, !PT ;  /* 0x00000005ff117212 */ /* 0x000fce00078e33ff */
[----:B------:R-:W0:Y:S01]  /*ec10*/  LDC R23, c[0x0][0x610] ;  /* 0x00018400ff177b82 */ /* 0x000e220000000800 */
[----:B--2---:R-:W-:Y:S05]  /*ec20*/  @!P0 BRA `(.L_x_296) ;  /* 0x0000000000288947 */ /* 0x004fea0003800000 */
[----:B------:R-:W2:Y:S02]  /*ec30*/  LDC R0, c[0x0][0x64c] ;  /* 0x00019300ff007b82 */ /* 0x000ea40000000800 */
[----:B--2---:R-:W-:-:S05]  /*ec40*/  IADD3 R7, P0, R11, R0, RZ ;  /* 0x000000000b077210 */ /* 0x004fca0007f1e0ff */
        /* <DEDUP_REMOVED lines=8> */
.L_x_296:
[----:B0-----:R-:W-:Y:S01]  /*ecd0*/  SHF.R.U64 R0, R2, R19, R3 ;  /* 0x0000001302007219 */ /* 0x001fe20000001203 */
[----:B------:R-:W-:Y:S01]  /*ece0*/  VIADD R3, R14, 0xffffffff ;  /* 0xffffffff0e037836 */ /* 0x000fe20000000000 */
[----:B------:R-:W-:Y:S01]  /*ecf0*/  LOP3.LUT R5, R8, R17, RZ, 0xc0, !PT ;  /* 0x0000001108057212 */ /* 0x000fe200078ec0ff */
[----:B------:R-:W-:Y:S01]  /*ed00*/  IMAD.MOV R12, RZ, RZ, -R12 ;  /* 0x000000ffff0c7224 */ /* 0x000fe200078e0a0c */
[----:B------:R-:W-:Y:S01]  /*ed10*/  R2UR UR22, R24 ;  /* 0x00000000181672ca */ /* 0x000fe200000e0000 */
[----:B------:R-:W-:Y:S01]  /*ed20*/  IMAD.MOV R2, RZ, RZ, -R0 ;  /* 0x000000ffff027224 */ /* 0x000fe200078e0a00 */
[----:B------:R-:W-:Y:S01]  /*ed30*/  LOP3.LUT R3, R10, R3, RZ, 0xc0, !PT ;  /* 0x000000030a037212 */ /* 0x000fe200078ec0ff */
[----:B------:R-:W-:Y:S02]  /*ed40*/  IMAD R40, R40, R0, R5 ;  /* 0x0000000028287224 */ /* 0x000fe400078e0205 */
[----:B------:R-:W-:Y:S02]  /*ed50*/  @P4 IMAD R15, R13, R12, R16 ;  /* 0x0000000c0d0f4224 */ /* 0x000fe400078e0210 */
[----:B-1----:R-:W-:-:S02]  /*ed60*/  IMAD R0, R2, R22, R11 ;  /* 0x0000001602007224 */ /* 0x002fc400078e020b */
[----:B------:R-:W-:Y:S02]  /*ed70*/  IMAD R40, R40, R23, R15 ;  /* 0x0000001728287224 */ /* 0x000fe400078e020f */
[----:B------:R-:W-:Y:S02]  /*ed80*/  IMAD R3, R0, R14, R3 ;  /* 0x0000000e00037224 */ /* 0x000fe400078e0203 */
[----:B------:R-:W-:-:S03]  /*ed90*/  IMAD.MOV.U32 R0, RZ, RZ, 0x1 ;  /* 0x00000001ff007424 */ /* 0x000fc600078e00ff */
[----:B------:R-:W-:Y:S02]  /*eda0*/  SEL R2, R3, R40, !P4 ;  /* 0x0000002803027207 */ /* 0x000fe40006000000 */
[----:B------:R-:W-:-:S03]  /*edb0*/  SEL R40, R40, R3, !P4 ;  /* 0x0000000328287207 */ /* 0x000fc60006000000 */
[----:B------:R2:W-:Y:S04]  /*edc0*/  STL [R1+0x88], R2 ;  /* 0x0000880201007387 */ /* 0x0005e80000100800 */
.L_x_294:
[----:B------:R-:W-:Y:S01]  /*edd0*/  UIADD3 UR5, UR9, UR5, URZ ;  /* 0x0000000509057290 */ /* 0x000fe2000fffe03f */
[----:B------:R0:W-:Y:S01]  /*ede0*/  STL [R1+0x8c], R40 ;  /* 0x00008c2801007387 */ /* 0x0001e20000100800 */
[----:B------:R-:W-:Y:S02]  /*edf0*/  LOP3.LUT P0, RZ, R0, 0xff, RZ, 0xc0, !PT ;  /* 0x000000ff00ff7812 */ /* 0x000fe4000780c0ff */
[----:B------:R-:W-:Y:S02]  /*ee00*/  USHF.R.U32.HI UR6, URZ, 0x2, UR5 ;  /* 0x000000023f067899 */ /* 0x000fe40008011605 */
[----:B------:R-:W-:Y:S02]  /*ee10*/  UISETP.GT.U32.AND UP1, UPT, UR5, 0x3, UPT ;  /* 0x000000030500788c */ /* 0x000fe4000bf24070 */
[----:B------:R-:W-:Y:S02]  /*ee20*/  ULOP3.LUT UR6, UR6, 0x1, URZ, 0xc0, !UPT ;  /* 0x0000000106067892 */ /* 0x000fe4000f8ec03f */
[----:B------:R-:W-:-:S02]  /*ee30*/  UISETP.LT.U32.AND UP1, UPT, UR9, 0x4, UP1 ;  /* 0x000000040900788c */ /* 0x000fc40008f21070 */
[----:B------:R-:W-:Y:S02]  /*ee40*/  UISETP.NE.U32.AND UP0, UPT, UR6, 0x1, UPT ;  /* 0x000000010600788c */ /* 0x000fe4000bf05070 */
[----:B------:R-:W-:Y:S02]  /*ee50*/  USEL UR7, URZ, 0x1, !UP1 ;  /* 0x000000013f077887 */ /* 0x000fe4000c800000 */
[----:B------:R-:W-:Y:S02]  /*ee60*/  UISETP.GT.U32.AND UP0, UPT, UR9, 0x3, !UP0 ;  /* 0x000000030900788c */ /* 0x000fe4000c704070 */
[----:B------:R-:W-:Y:S02]  /*ee70*/  ULOP3.LUT UR5, UR5, 0x3, URZ, 0xc0, !UPT ;  /* 0x0000000305057892 */ /* 0x000fe4000f8ec03f */
[----:B------:R-:W-:-:S04]  /*ee80*/  USEL UR6, URZ, 0x1, !UP0 ;  /* 0x000000013f067887 */ /* 0x000fc8000c000000 */
[----:B------:R-:W-:Y:S01]  /*ee90*/  ULOP3.LUT UR4, UR6, UR4, UR7, 0x96, !UPT ;  /* 0x0000000406047292 */ /* 0x000fe2000f8e9607 */
[----:B0-----:R-:W-:Y:S11]  /*eea0*/  @P0 BRA `(.L_x_297) ;  /* 0xffffff2400100947 */ /* 0x001ff6000383ffff */
[----:B------:R-:W-:Y:S05]  /*eeb0*/  EXIT ;  /* 0x000000000000794d */ /* 0x000fea0003800000 */
.L_x_7:
[----:B------:R-:W2:Y:S01]  /*eec0*/  LDL R22, [R1+0x84] ;  /* 0x0000840001167983 */ /* 0x000ea20000100800 */
[----:B------:R-:W-:-:S03]  /*eed0*/  ULDC.64 UR4, c[0x0][0x650] ;  /* 0x0001940000047ab9 */ /* 0x000fc60000000a00 */
[----:B0-----:R-:W3:Y:S01]  /*eee0*/  LDL R23, [R1+0x80] ;  /* 0x0000800001177983 */ /* 0x001ee20000100800 */
[----:B------:R-:W-:Y:S01]  /*eef0*/  PRMT R4, RZ, 0x7610, R4 ;  /* 0x00007610ff047816 */ /* 0x000fe20000000004 */
[----:B------:R-:W-:Y:S02]  /*ef00*/  IMAD.MOV.U32 R5, RZ, RZ, -0x1 ;  /* 0xffffffffff057424 */ /* 0x000fe400078e00ff */
[----:B------:R-:W-:Y:S02]  /*ef10*/  IMAD.MOV.U32 R7, RZ, RZ, -0x1 ;  /* 0xffffffffff077424 */ /* 0x000fe400078e00ff */
[----:B------:R-:W-:Y:S01]  /*ef20*/  IMAD.MOV.U32 R6, RZ, RZ, -0x1 ;  /* 0xffffffffff067424 */ /* 0x000fe200078e00ff */
[----:B--2---:R-:W-:-:S04]  /*ef30*/  ISETP.GE.U32.AND P0, PT, R22, UR4, PT ;  /* 0x0000000416007c0c */ /* 0x004fc8000bf06070 */
[----:B---3--:R-:W-:-:S13]  /*ef40*/  ISETP.GE.U32.AND.EX P0, PT, R23, UR5, PT, P0 ;  /* 0x0000000517007c0c */ /* 0x008fda000bf06100 */
[----:B------:R-:W-:Y:S05]  /*ef50*/  @P0 BRA `(.L_x_298) ;  /* 0x00000004002c0947 */ /* 0x000fea0003800000 */
[----:B------:R-:W0:Y:S01]  /*ef60*/  LDC.64 R14, c[0x0][0x628] ;  /* 0x00018a00ff0e7b82 */ /* 0x000e220000000a00 */
[----:B------:R-:W-:Y:S02]  /*ef70*/  IMAD.MOV.U32 R8, RZ, RZ, R22 ;  /* 0x000000ffff087224 */ /* 0x000fe400078e0016 */
[----:B------:R-:W-:-:S05]  /*ef80*/  IMAD.MOV.U32 R9, RZ, RZ, R23 ;  /* 0x000000ffff097224 */ /* 0x000fca00078e0017 */
[----:B------:R-:W1:Y:S08]  /*ef90*/  LDC R10, c[0x0][0x630] ;  /* 0x00018c00ff0a7b82 */ /* 0x000e700000000800 */
[----:B------:R-:W2:Y:S01]  /*efa0*/  LDC.64 R16, c[0x0][0x620] ;  /* 0x00018800ff107b82 */ /* 0x000ea20000000a00 */
[----:B0-----:R-:W-:-:S04]  /*efb0*/  ISETP.NE.U32.AND P0, PT, R14, RZ, PT ;  /* 0x000000ff0e00720c */ /* 0x001fc80003f05070 */
[----:B------:R-:W-:-:S13]  /*efc0*/  ISETP.NE.AND.EX P0, PT, R15, RZ, PT, P0 ;  /* 0x000000ff0f00720c */ /* 0x000fda0003f05300 */
[----:B-12---:R-:W-:Y:S05]  /*efd0*/  @!P0 BRA `(.L_x_299) ;  /* 0x0000000000288947 */ /* 0x006fea0003800000 */
[----:B------:R-:W0:Y:S02]  /*efe0*/  LDC R4, c[0x0][0x634] ;  /* 0x00018d00ff047b82 */ /* 0x000e240000000800 */
[----:B0-----:R-:W-:-:S05]  /*eff0*/  IADD3 R9, P0, R22, R4, RZ ;  /* 0x0000000416097210 */ /* 0x001fca0007f1e0ff */
        /* <DEDUP_REMOVED lines=8> */
.L_x_299:
[----:B------:R-:W0:Y:S01]  /*f080*/  LDC.64 R20, c[0x0][0x640] ;  /* 0x00019000ff147b82 */ /* 0x000e220000000a00 */
[-CC-:B------:R-:W-:Y:S02]  /*f090*/  SHF.R.U64 R14, R8, R10.reuse, R9.reuse ;  /* 0x0000000a080e7219 */ /* 0x180fe40000001209 */
[----:B------:R-:W-:Y:S02]  /*f0a0*/  SHF.R.U32.HI R4, RZ, R10, R9 ;  /* 0x0000000aff047219 */ /* 0x000fe40000011609 */
[----:B------:R-:W-:-:S03]  /*f0b0*/  IADD3 R7, P0, RZ, -R14, RZ ;  /* 0x8000000eff077210 */ /* 0x000fc60007f1e0ff */
[----:B------:R-:W1:Y:S02]  /*f0c0*/  LDC R8, c[0x0][0x618] ;  /* 0x00018600ff087b82 */ /* 0x000e640000000800 */
[----:B------:R-:W-:Y:S02]  /*f0d0*/  IMAD.X R5, RZ, RZ, ~R4, P0 ;  /* 0x000000ffff057224 */ /* 0x000fe400000e0e04 */
[----:B------:R-:W-:Y:S02]  /*f0e0*/  IMAD.MOV.U32 R4, RZ, RZ, R22 ;  /* 0x000000ffff047224 */ /* 0x000fe400078e0016 */
[-C--:B------:R-:W-:Y:S02]  /*f0f0*/  IMAD R6, R5, R16.reuse, RZ ;  /* 0x0000001005067224 */ /* 0x080fe400078e02ff */
[----:B------:R-:W2:Y:S01]  /*f100*/  LDC R18, c[0x0][0x608] ;  /* 0x00018200ff127b82 */ /* 0x000ea20000000800 */
[----:B------:R-:W-:Y:S02]  /*f110*/  IMAD.MOV.U32 R5, RZ, RZ, R23 ;  /* 0x000000ffff057224 */ /* 0x000fe400078e0017 */
[----:B------:R-:W-:-:S05]  /*f120*/  IMAD.WIDE.U32 R4, R7, R16, R4 ;  /* 0x0000001007047225 */ /* 0x000fca00078e0004 */
[----:B------:R-:W3:Y:S01]  /*f130*/  LDC R19, c[0x0][0x658] ;  /* 0x00019600ff137b82 */ /* 0x000ee20000000800 */
[----:B------:R-:W-:Y:S01]  /*f140*/  IMAD R7, R7, R17, R6 ;  /* 0x0000001107077224 */ /* 0x000fe200078e0206 */
[----:B0-----:R-:W-:Y:S01]  /*f150*/  ISETP.NE.U32.AND P0, PT, R20, RZ, PT ;  /* 0x000000ff1400720c */ /* 0x001fe20003f05070 */
[----:B------:R-:W-:Y:S02]  /*f160*/  IMAD.MOV.U32 R6, RZ, RZ, -0x1 ;  /* 0xffffffffff067424 */ /* 0x000fe400078e00ff */
[----:B------:R-:W-:Y:S01]  /*f170*/  IMAD.IADD R5, R5, 0x1, R7 ;  /* 0x0000000105057824 */ /* 0x000fe200078e0207 */
[----:B------:R-:W-:Y:S02]  /*f180*/  ISETP.NE.AND.EX P0, PT, R21, RZ, PT, P0 ;  /* 0x000000ff1500720c */ /* 0x000fe40003f05300 */
[----:B------:R-:W0:Y:S02]  /*f190*/  LDC R17, c[0x0][0x600] ;  /* 0x00018000ff117b82 */ /* 0x000e240000000800 */
[----:B-1----:R-:W-:-:S02]  /*f1a0*/  SHF.R.U64 R10, R4, R8, R5 ;  /* 0x00000008040a7219 */ /* 0x002fc40000001205 */
[----:B------:R-:W-:-:S04]  /*f1b0*/  SHF.R.U32.HI R5, RZ, R8, R5 ;  /* 0x00000008ff057219 */ /* 0x000fc80000011605 */
[----:B------:R-:W1:Y:S01]  /*f1c0*/  LDC R22, c[0x0][0x648] ;  /* 0x00019200ff167b82 */ /* 0x000e620000000800 */
[-CC-:B--2---:R-:W-:Y:S02]  /*f1d0*/  SHF.R.U64 R15, R10, R18.reuse, R5.reuse ;  /* 0x000000120a0f7219 */ /* 0x184fe40000001205 */
[----:B------:R-:W-:Y:S01]  /*f1e0*/  SHF.R.U32.HI R4, RZ, R18, R5 ;  /* 0x00000012ff047219 */ /* 0x000fe20000011605 */
[----:B------:R-:W-:-:S04]  /*f1f0*/  IMAD.MOV.U32 R18, RZ, RZ, 0x1 ;  /* 0x00000001ff127424 */ /* 0x000fc800078e00ff */
[----:B------:R-:W2:Y:S01]  /*f200*/  LDC R23, c[0x0][0x638] ;  /* 0x00018e00ff177b82 */ /* 0x000ea20000000800 */
[-CC-:B---3--:R-:W-:Y:S02]  /*f210*/  SHF.R.U64 R16, R15, R19.reuse, R4.reuse ;  /* 0x000000130f107219 */ /* 0x188fe40000001204 */
[-C--:B------:R-:W-:Y:S02]  /*f220*/  SHF.L.U32 R6, R6, R19.reuse, RZ ;  /* 0x0000001306067219 */ /* 0x080fe400000006ff */
[----:B------:R-:W-:Y:S01]  /*f230*/  SHF.R.U32.HI R5, RZ, R19, R4 ;  /* 0x00000013ff057219 */ /* 0x000fe20000011604 */
[----:B------:R-:W-:Y:S01]  /*f240*/  IMAD.MOV.U32 R4, RZ, RZ, R16 ;  /* 0x000000ffff047224 */ /* 0x000fe200078e0010 */
[----:B------:R-:W-:Y:S01]  /*f250*/  LOP3.LUT R24, RZ, R6, RZ, 0x33, !PT ;  /* 0x00000006ff187212 */ /* 0x000fe200078e33ff */
[----:B------:R-:W3:Y:S01]  /*f260*/  LDC R25, c[0x0][0x610] ;  /* 0x00018400ff197b82 */ /* 0x000ee20000000800 */
[----:B------:R-:W-:Y:S05]  /*f270*/  @!P0 BRA `(.L_x_300) ;  /* 0x0000000000288947 */ /* 0x000fea0003800000 */
        /* <DEDUP_REMOVED lines=10> */
.L_x_300:
[----:B-1----:R-:W-:Y:S01]  /*f320*/  SHF.R.U64 R4, R4, R22, R5 ;  /* 0x0000001604047219 */ /* 0x002fe20000001205 */
[----:B0-----:R-:W-:Y:S01]  /*f330*/  VIADD R7, R17, 0xffffffff ;  /* 0xffffffff11077836 */ /* 0x001fe20000000000 */
[----:B------:R-:W-:Y:S01]  /*f340*/  SHF.L.U32 R18, R18, R19, RZ ;  /* 0x0000001312127219 */ /* 0x000fe200000006ff */
[----:B------:R-:W-:Y:S01]  /*f350*/  @P4 IMAD R0, R11, R12, R2 ;  /* 0x0000000c0b004224 */ /* 0x000fe200078e0202 */
[----:B------:R-:W-:Y:S01]  /*f360*/  LOP3.LUT R3, R15, R24, RZ, 0xc0, !PT ;  /* 0x000000180f037212 */ /* 0x000fe200078ec0ff */
[----:B------:R-:W-:Y:S01]  /*f370*/  IMAD.MOV R5, RZ, RZ, -R4 ;  /* 0x000000ffff057224 */ /* 0x000fe200078e0a04 */
[----:B------:R-:W-:Y:S01]  /*f380*/  LOP3.LUT R7, R10, R7, RZ, 0xc0, !PT ;  /* 0x000000070a077212 */ /* 0x000fe200078ec0ff */
[----:B------:R-:W-:Y:S02]  /*f390*/  IMAD.MOV.U32 R6, RZ, RZ, R14 ;  /* 0x000000ffff067224 */ /* 0x000fe400078e000e */
[----:B------:R-:W-:Y:S02]  /*f3a0*/  IMAD R3, R18, R4, R3 ;  /* 0x0000000412037224 */ /* 0x000fe400078e0203 */
[----:B--2---:R-:W-:-:S02]  /*f3b0*/  IMAD R2, R5, R23, R16 ;  /* 0x0000001705027224 */ /* 0x004fc400078e0210 */
[----:B---3--:R-:W-:Y:S02]  /*f3c0*/  IMAD R0, R3, R25, R0 ;  /* 0x0000001903007224 */ /* 0x008fe400078e0200 */
[----:B------:R-:W-:Y:S02]  /*f3d0*/  IMAD R5, R2, R17, R7 ;  /* 0x0000001102057224 */ /* 0x000fe400078e0207 */
[----:B------:R-:W-:-:S03]  /*f3e0*/  IMAD.MOV.U32 R4, RZ, RZ, 0x1 ;  /* 0x00000001ff047424 */ /* 0x000fc600078e00ff */
[----:B------:R-:W-:Y:S02]  /*f3f0*/  SEL R7, R5, R0, !P4 ;  /* 0x0000000005077207 */ /* 0x000fe40006000000 */
[----:B------:R-:W-:-:S07]  /*f400*/  SEL R5, R0, R5, !P4 ;  /* 0x0000000500057207 */ /* 0x000fce0006000000 */
.L_x_298:
[----:B------:R-:W-:-:S08]  /*f410*/  NOP ;  /* 0x0000000000007918 */ /* 0x000fd00000000000 */
[----:B------:R-:W0:-:S00]  /*f420*/  USETMAXREG.DEALLOC.CTAPOOL 0x28 ;  /* 0x00000028000079c8 */ /* 0x000e0000080e0500 */
[----:B------:R-:W-:-:S13]  /*f430*/  ISETP.NE.AND P0, PT, RZ, UR8, PT ;  /* 0x00000008ff007c0c */ /* 0x000fda000bf05270 */
[----:B------:R-:W-:Y:S05]  /*f440*/  @P0 EXIT ;  /* 0x000000000000094d */ /* 0x000fea0003800000 */
[----:B0-----:R-:W-:Y:S01]  /*f450*/  LOP3.LUT P0, RZ, R4, 0xff, RZ, 0xc0, !PT ;  /* 0x000000ff04ff7812 */ /* 0x001fe2000780c0ff */
[----:B------:R-:W-:Y:S02]  /*f460*/  IMAD.MOV.U32 R0, RZ, RZ, 0x1 ;  /* 0x00000001ff007424 */ /* 0x000fe400078e00ff */
[----:B------:R-:W-:-:S10]  /*f470*/  IMAD.MOV.U32 R8, RZ, RZ, RZ ;  /* 0x000000ffff087224 */ /* 0x000fd400078e00ff */
[----:B------:R-:W-:Y:S05]  /*f480*/  @!P0 BRA `(.L_x_301) ;  /* 0x0000000c00a08947 */ /* 0x000fea0003800000 */
[----:B------:R-:W0:Y:S01]  /*f490*/  S2UR UR8, SR_CgaCtaId ;  /* 0x00000000000879c3 */ /* 0x000e220000008800 */
[----:B------:R-:W-:Y:S01]  /*f4a0*/  ULDC UR4, c[0x0][0x28c] ;  /* 0x0000a30000047ab9 */ /* 0x000fe20000000800 */
[----:B------:R-:W-:Y:S01]  /*f4b0*/  ULDC UR5, c[0x0][0x600] ;  /* 0x0001800000057ab9 */ /* 0x000fe20000000800 */
[----:B------:R-:W-:Y:S01]  /*f4c0*/  UIADD3 UR14, UR4, 0x3f, URZ ;  /* 0x0000003f040e7890 */ /* 0x000fe2000fffe03f */
[----:B------:R-:W-:Y:S01]  /*f4d0*/  BSSY B0, `(.L_x_301) ;  /* 0x00000e3000007945 */ /* 0x000fe20003800000 */
[----:B------:R-:W-:Y:S01]  /*f4e0*/  ULDC UR11, c[0x0][0x658] ;  /* 0x00019600000b7ab9 */ /* 0x000fe20000000800 */
[----:B------:R-:W-:Y:S01]  /*f4f0*/  UMOV UR12, 0xffffffff ;  /* 0xffffffff000c7882 */ /* 0x000fe20000000000 */
[----:B------:R-:W-:Y:S01]  /*f500*/  UMOV UR16, 0x1 ;  /* 0x0000000100107882 */ /* 0x000fe20000000000 */
[----:B------:R-:W-:Y:S01]  /*f510*/  USHF.R.S32.HI UR15, URZ, 0x1f, UR14 ;  /* 0x0000001f3f0f7899 */ /* 0x000fe2000801140e */
[----:B------:R-:W-:Y:S01]  /*f520*/  IMAD.MOV.U32 R9, RZ, RZ, 0x1 ;  /* 0x00000001ff097424 */ /* 0x000fe200078e00ff */
[----:B------:R-:W-:Y:S01]  /*f530*/  ULDC UR9, c[0x0][0xc] ;  /* 0x0000030000097ab9 */ /* 0x000fe20000000800 */
[----:B------:R-:W-:Y:S01]  /*f540*/  UIADD3 UR4, UR5, -0x1, URZ ;  /* 0xffffffff05047890 */ /* 0x000fe2000fffe03f */
[----:B------:R-:W-:Y:S01]  /*f550*/  IMAD.MOV.U32 R0, RZ, RZ, 0x1 ;  /* 0x00000001ff007424 */ /* 0x000fe200078e00ff */
[----:B------:R-:W-:Y:S01]  /*f560*/  USHF.L.U32 UR18, UR12, UR11, URZ ;  /* 0x0000000b0c127299 */ /* 0x000fe2000800063f */
[----:B------:R-:W-:Y:S01]  /*f570*/  IMAD.MOV.U32 R8, RZ, RZ, RZ ;  /* 0x000000ffff087224 */ /* 0x000fe200078e00ff */
[----:B------:R-:W-:Y:S01]  /*f580*/  USHF.L.U32 UR5, UR16, UR11, URZ ;  /* 0x0000000b10057299 */ /* 0x000fe2000800063f */
[----:B------:R-:W-:Y:S01]  /*f590*/  ULDC UR12, c[0x0][0x10] ;  /* 0x00000400000c7ab9 */ /* 0x000fe20000000800 */
[----:B------:R-:W-:Y:S01]  /*f5a0*/  ULEA.HI UR15, UR15, UR14, URZ, 0x6 ;  /* 0x0000000e0f0f7291 */ /* 0x000fe2000f8f303f */
[----:B------:R-:W-:Y:S01]  /*f5b0*/  UMOV UR22, 0x5 ;  /* 0x0000000500167882 */ /* 0x000fe20000000000 */
[----:B------:R-:W-:-:S02]  /*f5c0*/  ULOP3.LUT UR29, UR13, 0x2, URZ, 0xfc, !UPT ;  /* 0x000000020d1d7892 */ /* 0x000fc4000f8efc3f */
[----:B------:R-:W-:Y:S02]  /*f5d0*/  USHF.R.S32.HI UR19, URZ, 0x6, UR15 ;  /* 0x000000063f137899 */ /* 0x000fe4000801140f */
[----:B0-----:R-:W-:Y:S02]  /*f5e0*/  ULOP3.LUT UR10, UR8, 0x1, URZ, 0xc0, !UPT ;  /* 0x00000001080a7892 */ /* 0x001fe4000f8ec03f */
[----:B------:R-:W-:Y:S02]  /*f5f0*/  USHF.R.U32.HI UR30, URZ, 0x1, UR8 ;  /* 0x000000013f1e7899 */ /* 0x000fe40008011608 */
[----:B------:R-:W-:Y:S02]  /*f600*/  USHF.L.U32 UR6, UR8, 0x6, URZ ;  /* 0x0000000608067899 */ /* 0x000fe4000800063f */
[----:B------:R-:W-:Y:S02]  /*f610*/  USHF.L.U32 UR7, UR8, 0xc, URZ ;  /* 0x0000000c08077899 */ /* 0x000fe4000800063f */
[----:B------:R-:W-:-:S02]  /*f620*/  ULOP3.LUT UR8, UR8, 0xfffffffe, URZ, 0xc0, !UPT ;  /* 0xfffffffe08087892 */ /* 0x000fc4000f8ec03f */
[----:B------:R-:W-:Y:S02]  /*f630*/  UISETP.GT.U32.AND UP0, UPT, UR10, 0xffff, UPT ;  /* 0x0000ffff0a00788c */ /* 0x000fe4000bf04070 */
[----:B------:R-:W-:Y:S02]  /*f640*/  USHF.L.U32 UR20, UR16, UR8, URZ ;  /* 0x0000000810147299 */ /* 0x000fe4000800063f */
[----:B------:R-:W-:Y:S02]  /*f650*/  ULOP3.LUT UR11, UR8, 0x1, URZ, 0xfc, !UPT ;  /* 0x00000001080b7892 */ /* 0x000fe4000f8efc3f */
[----:B------:R-:W-:Y:S02]  /*f660*/  UIMAD.WIDE.U32 UR8, UR9, UR12, URZ ;  /* 0x0000000c090872a5 */ /* 0x000fe4000f8e003f */
[----:B------:R-:W-:Y:S01]  /*f670*/  USEL UR10, UR10, 0xffff, !UP0 ;  /* 0x0000ffff0a0a7887 */ /* 0x000fe2000c000000 */
[----:B------:R-:W-:Y:S01]  /*f680*/  ULDC UR12, c[0x0][0x14] ;  /* 0x00000500000c7ab9 */ /* 0x000fe20000000800 */
[----:B------:R-:W-:-:S02]  /*f690*/  USHF.L.U32 UR11, UR16, UR11, URZ ;  /* 0x0000000b100b7299 */ /* 0x000fc4000800063f */
[----:B------:R-:W-:Y:S02]  /*f6a0*/  UIMAD.WIDE.U32 UR24, UR8, UR12, URZ ;  /* 0x0000000c081872a5 */ /* 0x000fe4000f8e003f */
[----:B------:R-:W-:Y:S02]  /*f6b0*/  UIMAD UR21, UR9, UR12, URZ ;  /* 0x0000000c091572a4 */ /* 0x000fe4000f8e023f */
[----:B------:R-:W-:Y:S02]  /*f6c0*/  ULOP3.LUT UR10, UR10, 0xffff, URZ, 0xc0, !UPT ;  /* 0x0000ffff0a0a7892 */ /* 0x000fe4000f8ec03f */
[----:B------:R-:W-:Y:S02]  /*f6d0*/  ULOP3.LUT UR6, UR6, 0x40, URZ, 0xc0, !UPT ;  /* 0x0000004006067892 */ /* 0x000fe4000f8ec03f */
[----:B------:R-:W-:Y:S02]  /*f6e0*/  ULOP3.LUT UR7, UR7, 0x1000, URZ, 0xc0, !UPT ;  /* 0x0000100007077892 */ /* 0x000fe4000f8ec03f */
[----:B------:R-:W-:-:S02]  /*f6f0*/  ULOP3.LUT UR18, URZ, UR18, URZ, 0x33, !UPT ;  /* 0x000000123f127292 */ /* 0x000fc4000f8e333f */
[----:B------:R-:W-:Y:S02]  /*f700*/  ULOP3.LUT UR20, UR20, UR11, URZ, 0xfc, !UPT ;  /* 0x0000000b14147292 */ /* 0x000fe4000f8efc3f */
[----:B------:R-:W-:Y:S02]  /*f710*/  UIADD3 UR21, UR25, UR21, URZ ;  /* 0x0000001519157290 */ /* 0x000fe4000fffe03f */
[----:B------:R-:W-:Y:S02]  /*f720*/  USHF.L.U32 UR22, UR22, UR10, URZ ;  /* 0x0000000a16167299 */ /* 0x000fe4000800063f */
[----:B------:R-:W-:Y:S01]  /*f730*/  UIADD3 UR31, UR19, 0x1, URZ ;  /* 0x00000001131f7890 */ /* 0x000fe2000fffe03f */
[----:B------:R-:W-:-:S11]  /*f740*/  ULDC.64 UR32, c[0x0][0x198] ;  /* 0x0000660000207ab9 */ /* 0x000fd60000000a00 */
.L_x_312:
[----:B------:R-:W-:-:S03]  /*f750*/  UMOV UR8, 0xffffffff ;  /* 0xffffffff00087882 */ /* 0x000fc60000000000 */
[----:B------:R-:W-:Y:S05]  /*f760*/  BRA.DIV UR8, `(.L_x_302) ;  /* 0x0000000e08e47947 */ /* 0x000fea000b800000 */
[----:B------:R-:W-:-:S13]  /*f770*/  ELECT P0, URZ, PT ;  /* 0x00000000003f782f */ /* 0x000fda0003800000 */
.L_x_323:
[----:B------:R-:W0:Y:S01]  /*f780*/  LDC R2, c[0x0][0x28c] ;  /* 0x0000a300ff027b82 */ /* 0x000e220000000800 */
[----:B------:R-:W-:Y:S01]  /*f790*/  BSSY B1, `(.L_x_303) ;  /* 0x000003d000017945 */ /* 0x000fe20003800000 */
[----:B0-----:R-:W-:-:S13]  /*f7a0*/  ISETP.LT.OR P0, PT, R2, 0x1, !P0 ;  /* 0x000000010200780c */ /* 0x001fda0004701670 */
[----:B------:R-:W-:Y:S05]  /*f7b0*/  @P0 BRA `(.L_x_304) ;  /* 0x0000000000e80947 */ /* 0x000fea0003800000 */
[----:B------:R-:W-:Y:S01]  /*f7c0*/  LEA R5, R5, UR30, 0x1 ;  /* 0x0000001e05057c11 */ /* 0x000fe2000f8e08ff */
[----:B------:R-:W-:Y:S01]  /*f7d0*/  IMAD.MOV.U32 R13, RZ, RZ, RZ ;  /* 0x000000ffff0d7224 */ /* 0x000fe200078e00ff */
[----:B------:R-:W-:Y:S01]  /*f7e0*/  LEA R7, R7, UR6, 0x7 ;  /* 0x0000000607077c11 */ /* 0x000fe2000f8e38ff */
[----:B------:R-:W-:Y:S02]  /*f7f0*/  IMAD.U32 R14, RZ, RZ, UR31 ;  /* 0x0000001fff0e7e24 */ /* 0x000fe4000f8e00ff */
[----:B------:R-:W-:Y:S02]  /*f800*/  IMAD.MOV.U32 R2, RZ, RZ, R0 ;  /* 0x000000ffff027224 */ /* 0x000fe400078e0000 */
[----:B------:R-:W-:Y:S02]  /*f810*/  IMAD.MOV.U32 R3, RZ, RZ, R8 ;  /* 0x000000ffff037224 */ /* 0x000fe400078e0008 */
[----:B------:R-:W-:-:S07]  /*f820*/  IMAD.SHL.U32 R10, R5, 0x80, RZ ;  /* 0x00000080050a7824 */ /* 0x000fce00078e00ff */
.L_x_307:
[----:B------:R-:W0:Y:S01]  /*f830*/  S2R R5, SR_CgaCtaId ;  /* 0x0000000000057919 */ /* 0x000e220000008800 */
[----:B------:R-:W-:Y:S01]  /*f840*/  MOV R4, 0x400 ;  /* 0x0000040000047802 */ /* 0x000fe20000000f00 */
[----:B------:R-:W1:Y:S03]  /*f850*/  S2R R15, SR_TID.X ;  /* 0x00000000000f7919 */ /* 0x000e660000002100 */
[----:B0-----:R-:W-:Y:S02]  /*f860*/  LEA R12, R5, R4, 0x18 ;  /* 0x00000004050c7211 */ /* 0x001fe400078ec0ff */
[----:B------:R-:W-:Y:S02]  /*f870*/  SHF.L.U32 R4, R2, 0x1f, RZ ;  /* 0x0000001f02047819 */ /* 0x000fe400000006ff */
[----:B-1----:R-:W-:Y:S01]  /*f880*/  LOP3.LUT P1, RZ, R15, 0x7f, RZ, 0xc0, !PT ;  /* 0x0000007f0fff7812 */ /* 0x002fe2000782c0ff */
[----:B------:R-:W-:-:S04]  /*f890*/  IMAD R11, R3, 0x8, R12 ;  /* 0x00000008030b7824 */ /* 0x000fc800078e020c */
[----:B------:R-:W0:Y:S08]  /*f8a0*/  SYNCS.PHASECHK.TRANS64.TRYWAIT P0, [R11+URZ+0x20], R4 ;  /* 0x000020040b0075a7 */ /* 0x000e30000800017f */
[----:B------:R-:W1:Y:S01]  /*f8b0*/  @!P1 LDC R5, c[0x0][0x500] ;  /* 0x00014000ff059b82 */ /* 0x000e620000000800 */
[----:B0-----:R-:W-:Y:S05]  /*f8c0*/  @!P0 BRA `(.L_x_305) ;  /* 0x0000000c00ac8947 */ /* 0x001fea0003800000 */
.L_x_324:
[----:B------:R-:W-:Y:S01]  /*f8d0*/  UPRMT UR8, UR29, 0x9910, URZ ;  /* 0x000099101d087896 */ /* 0x000fe2000800003f */
[----:B-1----:R1:W-:Y:S03]  /*f8e0*/  @!P1 SYNCS.ARRIVE.TRANS64 RZ, [R11+URZ], R5 ;  /* 0x000000050bff99a7 */ /* 0x0023e6000800003f */
[----:B------:R-:W-:-:S06]  /*f8f0*/  UISETP.NE.AND UP0, UPT, UR8, 0x2, UPT ;  /* 0x000000020800788c */ /* 0x000fcc000bf05270 */
[----:B------:R-:W-:-:S13]  /*f900*/  PLOP3.LUT P0, PT, PT, PT, UP0, 0x80, 0x0 ;  /* 0x000000000000781c */ /* 0x000fda0003f0f008 */
[----:B-1----:R-:W-:Y:S05]  /*f910*/  @P0 BRA `(.L_x_306) ;  /* 0x0000000000040947 */ /* 0x002fea0003800000 */
[----:B------:R-:W-:Y:S01]  /*f920*/  BPT.TRAP 0x1 ;  /* 0x000000040000795c */ /* 0x000fe20000300000 */
.L_x_306:
[C---:B0-----:R-:W-:Y:S01]  /*f930*/  LEA R4, R3.reuse, UR30, 0x1 ;  /* 0x0000001e03047c11 */ /* 0x041fe2000f8e08ff */
[----:B------:R-:W-:Y:S01]  /*f940*/  VIADD R14, R14, 0xffffffff ;  /* 0xffffffff0e0e7836 */ /* 0x000fe20000000000 */
[----:B------:R-:W-:Y:S01]  /*f950*/  R2UR UR11, R3 ;  /* 0x00000000030b72ca */ /* 0x000fe200000e0000 */
[----:B------:R-:W-:Y:S01]  /*f960*/  UIADD3 UR14, UP0, UR32, 0xf0, URZ ;  /* 0x000000f0200e7890 */ /* 0x000fe2000ff1e03f */
[----:B------:R-:W-:Y:S01]  /*f970*/  R2UR UR26, R12 ;  /* 0x000000000c1a72ca */ /* 0x000fe200000e0000 */
[----:B------:R-:W-:Y:S01]  /*f980*/  IMAD.U32 R4, R4, 0x2000, R12 ;  /* 0x0000200004047824 */ /* 0x000fe200078e000c */
[----:B------:R-:W-:Y:S01]  /*f990*/  R2UR UR27, R10 ;  /* 0x000000000a1b72ca */ /* 0x000fe200000e0000 */
[----:B------:R-:W-:Y:S01]  /*f9a0*/  UIADD3 UR34, UP1, UR32, 0x1f0, URZ ;  /* 0x000001f020227890 */ /* 0x000fe2000ff3e03f */
[----:B------:R-:W-:Y:S01]  /*f9b0*/  R2UR UR9, R11 ;  /* 0x000000000b0972ca */ /* 0x000fe200000e0000 */
[----:B------:R-:W-:Y:S01]  /*f9c0*/  UIADD3.X UR15, URZ, UR33, URZ, UP0, !UPT ;  /* 0x000000213f0f7290 */ /* 0x000fe200087fe43f */
[----:B------:R-:W-:Y:S01]  /*f9d0*/  R2UR UR8, R4 ;  /* 0x00000000040872ca */ /* 0x000fe200000e0000 */
[----:B------:R-:W-:Y:S01]  /*f9e0*/  UPRMT UR23, URZ, 0x5410, UR22 ;  /* 0x000054103f177896 */ /* 0x000fe20008000016 */
[----:B------:R-:W-:Y:S01]  /*f9f0*/  R2UR UR10, R13 ;  /* 0x000000000d0a72ca */ /* 0x000fe200000e0000 */
[----:B------:R-:W-:Y:S01]  /*fa00*/  VIADD R3, R3, 0x1 ;  /* 0x0000000103037836 */ /* 0x000fe20000000000 */
[----:B------:R-:W-:Y:S01]  /*fa10*/  R2UR UR12, R6 ;  /* 0x00000000060c72ca */ /* 0x000fe200000e0000 */
[----:B------:R-:W-:Y:S01]  /*fa20*/  ULEA UR11, UR11, UR7, 0xd ;  /* 0x000000070b0b7291 */ /* 0x000fe2000f8e683f */
[----:B------:R-:W-:Y:S01]  /*fa30*/  R2UR UR28, R7 ;  /* 0x00000000071c72ca */ /* 0x000fe200000e0000 */
[----:B------:R-:W-:Y:S01]  /*fa40*/  UPRMT UR36, URZ, 0x5410, UR20 ;  /* 0x000054103f247896 */ /* 0x000fe20008000014 */
[----:B------:R-:W-:Y:S01]  /*fa50*/  ISETP.GT.AND P1, PT, R14, 0x1, PT ;  /* 0x000000010e00780c */ /* 0x000fe20003f24270 */
[----:B------:R-:W-:Y:S01]  /*fa60*/  UIADD3 UR26, UR26, 0x10100, UR11 ;  /* 0x000101001a1a7890 */ /* 0x000fe2000fffe00b */
[----:B------:R-:W-:Y:S01]  /*fa70*/  ISETP.NE.AND P0, PT, R3, 0x4, PT ;  /* 0x000000040300780c */ /* 0x000fe20003f05270 */
[----:B------:R-:W-:Y:S01]  /*fa80*/  UIADD3.X UR35, URZ, UR33, URZ, UP1, !UPT ;  /* 0x000000213f237290 */ /* 0x000fe20008ffe43f */
[----:B------:R-:W-:Y:S01]  /*fa90*/  VIADD R13, R13, 0x40 ;  /* 0x000000400d0d7836 */ /* 0x000fe20000000000 */
[----:B------:R-:W-:Y:S01]  /*faa0*/  UIADD3 UR8, UR8, 0x100, URZ ;  /* 0x0000010008087890 */ /* 0x000fe2000fffe03f */
[----:B------:R-:W-:Y:S01]  /*fab0*/  SEL R5, RZ, 0x1, P0 ;  /* 0x00000001ff057807 */ /* 0x000fe20000000000 */
[----:B------:R-:W-:Y:S01]  /*fac0*/  UMOV UR16, 0x0 ;  /* 0x0000000000107882 */ /* 0x000fe20000000000 */
[----:B------:R-:W-:Y:S01]  /*fad0*/  UMOV UR17, 0x10000000 ;  /* 0x1000000000117882 */ /* 0x000fe20000000000 */
[----:B------:R-:W-:Y:S01]  /*fae0*/  UMOV UR11, UR27 ;  /* 0x0000001b000b7c82 */ /* 0x000fe20008000000 */
[----:B------:R-:W-:-:S02]  /*faf0*/  LOP3.LUT R2, R2, R5, RZ, 0x3c, !PT ;  /* 0x0000000502027212 */ /* 0x000fc400078e3cff */
[----:B------:R-:W-:Y:S02]  /*fb00*/  SEL R3, R3, RZ, P0 ;  /* 0x000000ff03037207 */ /* 0x000fe40000000000 */
[----:B------:R0:W-:Y:S02]  /*fb10*/  UTMALDG.3D.MULTICAST [UR8], [UR14], UR23, desc[UR16] ;  /* 0x000010080e0073b4 */ /* 0x0001e40008011817 */
[----:B0-----:R-:W-:Y:S01]  /*fb20*/  UMOV UR8, UR26 ;  /* 0x0000001a00087c82 */ /* 0x001fe20008000000 */
[----:B------:R-:W-:Y:S02]  /*fb30*/  UMOV UR11, UR28 ;  /* 0x0000001c000b7c82 */ /* 0x000fe40008000000 */
[----:B------:R0:W-:Y:S02]  /*fb40*/  UTMALDG.3D.MULTICAST [UR8], [UR34], UR36, desc[UR16] ;  /* 0x00001008220073b4 */ /* 0x0001e40008011824 */
[----:B0-----:R-:W-:Y:S05]  /*fb50*/  @P1 BRA `(.L_x_307) ;  /* 0xfffffffc00341947 */ /* 0x001fea000383ffff */
.L_x_304:
[----:B------:R-:W-:Y:S05]  /*fb60*/  BSYNC B1 ;  /* 0x0000000000017941 */ /* 0x000fea0003800000 */
.L_x_303:
[----:B------:R-:W2:Y:S01]  /*fb70*/  LDL.LU R15, [R1+0x80] ;  /* 0x00008000010f7983 */ /* 0x000ea20000300800 */
[----:B------:R-:W-:Y:S01]  /*fb80*/  LOP3.LUT P2, RZ, R9, 0xff, RZ, 0xc0, !PT ;  /* 0x000000ff09ff7812 */ /* 0x000fe2000784c0ff */
[----:B------:R-:W-:Y:S01]  /*fb90*/  VIADD R8, R8, UR19 ;  /* 0x0000001308087c36 */ /* 0x000fe20008000000 */
[----:B------:R-:W-:Y:S01]  /*fba0*/  ULDC.64 UR8, c[0x0][0x650] ;  /* 0x0001940000087ab9 */ /* 0x000fe20000000a00 */
[----:B------:R-:W3:Y:S01]  /*fbb0*/  LDL.LU R12, [R1+0x84] ;  /* 0x00008400010c7983 */ /* 0x000ee20000300800 */
[----:B------:R-:W-:Y:S01]  /*fbc0*/  IMAD.U32 R5, RZ, RZ, UR19 ;  /* 0x00000013ff057e24 */ /* 0x000fe2000f8e00ff */
[----:B------:R-:W-:Y:S01]  /*fbd0*/  BSSY B1, `(.L_x_308) ;  /* 0x0000070000017945 */ /* 0x000fe20003800000 */
[----:B------:R-:W-:Y:S01]  /*fbe0*/  ISETP.GT.U32.AND P0, PT, R8, 0x3, PT ;  /* 0x000000030800780c */ /* 0x000fe20003f04070 */
[----:B------:R-:W-:Y:S01]  /*fbf0*/  IMAD.MOV.U32 R7, RZ, RZ, -0x1 ;  /* 0xffffffffff077424 */ /* 0x000fe200078e00ff */
[----:B------:R-:W-:Y:S01]  /*fc00*/  SHF.R.U32.HI R2, RZ, 0x2, R8 ;  /* 0x00000002ff027819 */ /* 0x000fe20000011608 */
[----:B------:R-:W-:Y:S01]  /*fc10*/  IMAD.MOV.U32 R6, RZ, RZ, -0x1 ;  /* 0xffffffffff067424 */ /* 0x000fe200078e00ff */
[----:B------:R-:W-:Y:S01]  /*fc20*/  ISETP.LT.U32.AND P0, PT, R5, 0x4, P0 ;  /* 0x000000040500780c */ /* 0x000fe20000701070 */
[----:B------:R-:W-:Y:S01]  /*fc30*/  IMAD.MOV.U32 R5, RZ, RZ, -0x1 ;  /* 0xffffffffff057424 */ /* 0x000fe200078e00ff */
[----:B------:R-:W-:Y:S01]  /*fc40*/  LOP3.LUT R2, R2, 0x1, RZ, 0xc0, !PT ;  /* 0x0000000102027812 */ /* 0x000fe200078ec0ff */
[----:B------:R-:W0:Y:S01]  /*fc50*/  @P2 S2R R4, SR_CgaCtaId ;  /* 0x0000000000042919 */ /* 0x000e220000008800 */
[----:B------:R-:W-:-:S02]  /*fc60*/  @P2 MOV R3, 0x400 ;  /* 0x0000040000032802 */ /* 0x000fc40000000f00 */
[----:B------:R-:W-:Y:S01]  /*fc70*/  ISETP.NE.U32.AND P1, PT, R2, 0x1, PT ;  /* 0x000000010200780c */ /* 0x000fe20003f25070 */
[----:B------:R-:W-:Y:S01]  /*fc80*/  IMAD.U32 R2, RZ, RZ, UR19 ;  /* 0x00000013ff027e24 */ /* 0x000fe2000f8e00ff */
[----:B------:R-:W-:Y:S02]  /*fc90*/  LOP3.LUT R8, R8, 0x3, RZ, 0xc0, !PT ;  /* 0x0000000308087812 */ /* 0x000fe400078ec0ff */
[----:B------:R-:W-:Y:S02]  /*fca0*/  PRMT R9, RZ, 0x7610, R9 ;  /* 0x00007610ff097816 */ /* 0x000fe40000000009 */
[----:B------:R-:W-:-:S04]  /*fcb0*/  ISETP.GT.U32.AND P1, PT, R2, 0x3, !P1 ;  /* 0x000000030200780c */ /* 0x000fc80004f24070 */
[----:B------:R-:W-:Y:S02]  /*fcc0*/  SEL R2, RZ, 0x1, !P1 ;  /* 0x00000001ff027807 */ /* 0x000fe40004800000 */
[----:B0-----:R-:W-:-:S04]  /*fcd0*/  @P2 LEA R3, R4, R3, 0x18 ;  /* 0x0000000304032211 */ /* 0x001fc800078ec0ff */
[----:B------:R0:W-:Y:S02]  /*fce0*/  @P2 SYNCS.ARRIVE.TRANS64.A1T0 RZ, [R3+URZ+0x58], RZ ;  /* 0x000058ff03ff29a7 */ /* 0x0001e4000810003f */
[----:B0-----:R-:W-:-:S04]  /*fcf0*/  SEL R3, RZ, 0x1, !P0 ;  /* 0x00000001ff037807 */ /* 0x001fc80004000000 */
[----:B------:R-:W-:Y:S02]  /*fd00*/  LOP3.LUT R0, R2, R0, R3, 0x96, !PT ;  /* 0x0000000002007212 */ /* 0x000fe400078e9603 */
[----:B------:R-:W-:Y:S02]  /*fd10*/  PRMT R2, RZ, 0x7610, R2 ;  /* 0x00007610ff027816 */ /* 0x000fe40000000002 */
[----:B---3--:R-:W-:-:S04]  /*fd20*/  IADD3 R12, P2, R12, UR24, RZ ;  /* 0x000000180c0c7c10 */ /* 0x008fc8000ff5e0ff */
[----:B--2---:R-:W-:Y:S01]  /*fd30*/  IADD3.X R15, R15, UR21, RZ, P2, !PT ;  /* 0x000000150f0f7c10 */ /* 0x004fe200097fe4ff */
[----:B------:R0:W-:Y:S01]  /*fd40*/  STL [R1+0x84], R12 ;  /* 0x0000840c01007387 */ /* 0x0001e20000100800 */
[----:B------:R-:W-:-:S03]  /*fd50*/  ISETP.GE.U32.AND P2, PT, R12, UR8, PT ;  /* 0x000000080c007c0c */ /* 0x000fc6000bf46070 */
[----:B------:R0:W-:Y:S01]  /*fd60*/  STL [R1+0x80], R15 ;  /* 0x0000800f01007387 */ /* 0x0001e20000100800 */
[----:B------:R-:W-:-:S13]  /*fd70*/  ISETP.GE.U32.AND.EX P0, PT, R15, UR9, PT, P2 ;  /* 0x000000090f007c0c */ /* 0x000fda000bf06120 */
[----:B0-----:R-:W-:Y:S05]  /*fd80*/  @P0 BRA `(.L_x_309) ;  /* 0x0000000400500947 */ /* 0x001fea0003800000 */
[----:B------:R-:W-:Y:S01]  /*fd90*/  ULDC.64 UR8, c[0x0][0x628] ;  /* 0x00018a0000087ab9 */ /* 0x000fe20000000a00 */
[----:B------:R-:W0:Y:S01]  /*fda0*/  S2R R11, SR_CTAID.X ;  /* 0x00000000000b7919 */ /* 0x000e220000002500 */
[----:B------:R-:W-:Y:S01]  /*fdb0*/  ISETP.NE.U32.AND P0, PT, RZ, UR8, PT ;  /* 0x00000008ff007c0c */ /* 0x000fe2000bf05070 */
[----:B------:R-:W-:Y:S01]  /*fdc0*/  ULDC UR11, c[0x0][0x630] ;  /* 0x00018c00000b7ab9 */ /* 0x000fe20000000800 */
[----:B------:R-:W-:Y:S01]  /*fdd0*/  IMAD.MOV.U32 R2, RZ, RZ, R12 ;  /* 0x000000ffff027224 */ /* 0x000fe200078e000c */
[----:B------:R-:W1:Y:S01]  /*fde0*/  S2R R10, SR_CTAID.Y ;  /* 0x00000000000a7919 */ /* 0x000e620000002600 */
[----:B------:R-:W-:Y:S01]  /*fdf0*/  ISETP.NE.AND.EX P0, PT, RZ, UR9, PT, P0 ;  /* 0x00000009ff007c0c */ /* 0x000fe2000bf05300 */
[----:B------:R-:W-:-:S12]  /*fe00*/  IMAD.MOV.U32 R3, RZ, RZ, R15 ;  /* 0x000000ffff037224 */ /* 0x000fd800078e000f */
[----:B------:R-:W-:Y:S05]  /*fe10*/  @!P0 BRA `(.L_x_310) ;  /* 0x0000000000288947 */ /* 0x000fea0003800000 */
[----:B------:R-:W-:Y:S02]  /*fe20*/  ULDC UR10, c[0x0][0x634] ;  /* 0x00018d00000a7ab9 */ /* 0x000fe40000000800 */
[----:B------:R-:W-:-:S05]  /*fe30*/  IADD3 R7, P0, R12, UR10, RZ ;  /* 0x0000000a0c077c10 */ /* 0x000fca000ff1e0ff */
[----:B------:R-:W-:-:S04]  /*fe40*/  IMAD.X R13, RZ, RZ, R15, P0 ;  /* 0x000000ffff0d7224 */ /* 0x000fc800000e060f */
[----:B------:R-:W-:-:S04]  /*fe50*/  IMAD.WIDE.U32 R4, R13, UR8, RZ ;  /* 0x000000080d047c25 */ /* 0x000fc8000f8e00ff */
[----:B------:R-:W-:-:S04]  /*fe60*/  IMAD.WIDE.U32 R4, P0, R7, UR9, R4 ;  /* 0x0000000907047c25 */ /* 0x000fc8000f800004 */
[----:B------:R-:W-:-:S04]  /*fe70*/  IMAD.WIDE.U32 R6, R7, UR8, RZ ;  /* 0x0000000807067c25 */ /* 0x000fc8000f8e00ff */
[----:B------:R-:W-:Y:S01]  /*fe80*/  IMAD.X R3, RZ, RZ, RZ, P0 ;  /* 0x000000ffff037224 */ /* 0x000fe200000e06ff */
[----:B------:R-:W-:Y:S01]  /*fe90*/  IADD3 RZ, P0, R7, R4, RZ ;  /* 0x0000000407ff7210 */ /* 0x000fe20007f1e0ff */
[----:B------:R-:W-:-:S04]  /*fea0*/  IMAD.MOV.U32 R2, RZ, RZ, R5 ;  /* 0x000000ffff027224 */ /* 0x000fc800078e0005 */
[----:B------:R-:W-:-:S08]  /*feb0*/  IMAD.WIDE.U32.X R2, R13, UR9, R2, P0 ;  /* 0x000000090d027c25 */ /* 0x000fd000080e0402 */
.L_x_310:
[--C-:B------:R-:W-:Y:S01]  /*fec0*/  SHF.R.U64 R6, R2, UR11, R3.reuse ;  /* 0x0000000b02067c19 */ /* 0x100fe20008001203 */
[----:B------:R-:W-:Y:S01]  /*fed0*/  ULDC.64 UR8, c[0x0][0x620] ;  /* 0x0001880000087ab9 */ /* 0x000fe20000000a00 */
[----:B------:R-:W-:Y:S01]  /*fee0*/  SHF.R.U32.HI R2, RZ, UR11, R3 ;  /* 0x0000000bff027c19 */ /* 0x000fe20008011603 */
[----:B------:R-:W-:Y:S01]  /*fef0*/  IMAD.MOV.U32 R3, RZ, RZ, R15 ;  /* 0x000000ffff037224 */ /* 0x000fe200078e000f */
[----:B------:R-:W-:Y:S01]  /*ff00*/  IADD3 R5, P0, RZ, -R6, RZ ;  /* 0x80000006ff057210 */ /* 0x000fe20007f1e0ff */
[----:B------:R-:W2:Y:S01]  /*ff10*/  LDC R16, c[0x0][0x144] ;  /* 0x00005100ff107b82 */ /* 0x000ea20000000800 */
[----:B0-----:R-:W-:Y:S01]  /*ff20*/  I2FP.F32.U32 R7, R11 ;  /* 0x0000000b00077245 */ /* 0x001fe20000201000 */
[----:B------:R-:W-:Y:S01]  /*ff30*/  ULDC.64 UR14, c[0x0][0x640] ;  /* 0x00019000000e7ab9 */ /* 0x000fe20000000a00 */
[----:B------:R-:W-:Y:S01]  /*ff40*/  ULDC UR10, c[0x0][0x608] ;  /* 0x00018200000a7ab9 */ /* 0x000fe20000000800 */
[----:B------:R-:W-:Y:S01]  /*ff50*/  IMAD.X R2, RZ, RZ, ~R2, P0 ;  /* 0x000000ffff027224 */ /* 0x000fe200000e0e02 */
[----:B------:R-:W-:-:S03]  /*ff60*/  ISETP.NE.U32.AND P0, PT, RZ, UR14, PT ;  /* 0x0000000eff007c0c */ /* 0x000fc6000bf05070 */
[----:B------:R-:W-:Y:S01]  /*ff70*/  IMAD R4, R2, UR8, RZ ;  /* 0x0000000802047c24 */ /* 0x000fe2000f8e02ff */
[----:B------:R-:W0:Y:S01]  /*ff80*/  LDC R13, c[0x0][0x148] ;  /* 0x00005200ff0d7b82 */ /* 0x000e220000000800 */
[----:B------:R-:W-:Y:S01]  /*ff90*/  IMAD.MOV.U32 R2, RZ, RZ, R12 ;  /* 0x000000ffff027224 */ /* 0x000fe200078e000c */
[----:B------:R-:W-:-:S03]  /*ffa0*/  ISETP.NE.AND.EX P0, PT, RZ, UR15, PT, P0 ;  /* 0x0000000fff007c0c */ /* 0x000fc6000bf05300 */
[----:B------:R-:W-:Y:S01]  /*ffb0*/  IMAD.WIDE.U32 R2, R5, UR8, R2 ;  /* 0x0000000805027c25 */ /* 0x000fe2000f8e0002 */
[----:B------:R-:W-:-:S03]  /*ffc0*/  ULDC UR8, c[0x0][0x150] ;  /* 0x0000540000087ab9 */ /* 0x000fc60000000800 */
[----:B------:R-:W-:Y:S02]  /*ffd0*/  IMAD R5, R5, UR9, R4 ;  /* 0x0000000905057c24 */ /* 0x000fe4000f8e0204 */
[----:B------:R-:W-:Y:S01]  /*ffe0*/  FMUL R4, R7, UR8 ;  /* 0x0000000807047c20 */ /* 0x000fe20008400000 */
[----:B------:R-:W-:Y:S01]  /*fff0*/  ULDC UR8, c[0x0][0x618] ;  /* 0x0001860000087ab9 */ /* 0x000fe20000000800 */
[----:B------:R-:W-:Y:S01]  /*10000*/  ULDC UR9, c[0x0][0x154] ;  /* 0x0000550000097ab9 */ /* 0x000fe20000000800 */
[----:B------:R-:W-:-:S03]  /*10010*/  IMAD.IADD R3, R3, 0x1, R5 ;  /* 0x0000000103037824 */ /* 0x000fc600078e0205 */
[----:B------:R-:W3:Y:S02]  /*10020*/  F2I.U32.TRUNC.NTZ R4, R4 ;  /* 0x0000000400047305 */ /* 0x000ee4000020f000 */
[----:B------:R-:W-:Y:S02]  /*10030*/  SHF.R.U64 R7, R2, UR8, R3 ;  /* 0x0000000802077c19 */ /* 0x000fe40008001203 */
[----:B-1----:R-:W-:-:S05]  /*10040*/  I2FP.F32.U32 R2, R10 ;  /* 0x0000000a00027245 */ /* 0x002fca0000201000 */
[----:B------:R-:W-:Y:S01]  /*10050*/  FMUL R5, R2, UR9 ;  /* 0x0000000902057c20 */ /* 0x000fe20008400000 */
[----:B------:R-:W-:Y:S01]  /*10060*/  SHF.R.U32.HI R2, RZ, UR8, R3 ;  /* 0x00000008ff027c19 */ /* 0x000fe20008011603 */
[----:B------:R-:W-:Y:S02]  /*10070*/  ULDC UR8, c[0x0][0x658] ;  /* 0x0001960000087ab9 */ /* 0x000fe40000000800 */
[----:B------:R1:W4:Y:S01]  /*10080*/  F2I.U32.TRUNC.NTZ R15, R5 ;  /* 0x00000005000f7305 */ /* 0x000322000020f000 */
[--C-:B------:R-:W-:Y:S02]  /*10090*/  SHF.R.U64 R14, R7, UR10, R2.reuse ;  /* 0x0000000a070e7c19 */ /* 0x100fe40008001202 */
[----:B------:R-:W-:Y:S01]  /*100a0*/  SHF.R.U32.HI R3, RZ, UR10, R2 ;  /* 0x0000000aff037c19 */ /* 0x000fe20008011602 */
[----:B---3--:R-:W-:-:S03]  /*100b0*/  IMAD.MOV R2, RZ, RZ, -R4 ;  /* 0x000000ffff027224 */ /* 0x008fc600078e0a04 */
[----:B------:R-:W-:Y:S01]  /*100c0*/  SHF.R.U64 R12, R14, UR8, R3 ;  /* 0x000000080e0c7c19 */ /* 0x000fe20008001203 */
[----:B--2---:R-:W-:Y:S01]  /*100d0*/  IMAD R17, R16, R2, R11 ;  /* 0x0000000210117224 */ /* 0x004fe200078e020b */
[----:B------:R-:W-:-:S03]  /*100e0*/  SHF.R.U32.HI R4, RZ, UR8, R3 ;  /* 0x00000008ff047c19 */ /* 0x000fc60008011603 */
[----:B------:R-:W-:Y:S02]  /*100f0*/  IMAD.MOV.U32 R2, RZ, RZ, R12 ;  /* 0x000000ffff027224 */ /* 0x000fe400078e000c */
[----:B------:R-:W-:Y:S01]  /*10100*/  IMAD.MOV.U32 R3, RZ, RZ, R4 ;  /* 0x000000ffff037224 */ /* 0x000fe200078e0004 */
[----:B-1--4-:R-:W-:Y:S06]  /*10110*/  @!P0 BRA `(.L_x_311) ;  /* 0x0000000000288947 */ /* 0x012fec0003800000 */
[----:B------:R-:W-:Y:S02]  /*10120*/  ULDC UR8, c[0x0][0x64c] ;  /* 0x0001930000087ab9 */ /* 0x000fe40000000800 */
[----:B------:R-:W-:-:S05]  /*10130*/  IADD3 R3, P0, R12, UR8, RZ ;  /* 0x000000080c037c10 */ /* 0x000fca000ff1e0ff */
[----:B------:R-:W-:-:S04]  /*10140*/  IMAD.X R11, RZ, RZ, R4, P0 ;  /* 0x000000ffff0b7224 */ /* 0x000fc800000e0604 */
[----:B------:R-:W-:-:S04]  /*10150*/  IMAD.WIDE.U32 R4, R11, UR14, RZ ;  /* 0x0000000e0b047c25 */ /* 0x000fc8000f8e00ff */
[----:B------:R-:W-:-:S04]  /*10160*/  IMAD.WIDE.U32 R4, P0, R3, UR15, R4 ;  /* 0x0000000f03047c25 */ /* 0x000fc8000f800004 */
[----:B------:R-:W-:-:S04]  /*10170*/  IMAD.WIDE.U32 R2, R3, UR14, RZ ;  /* 0x0000000e03027c25 */ /* 0x000fc8000f8e00ff */
[----:B------:R-:W-:Y:S01]  /*10180*/  IMAD.MOV.U32 R2, RZ, RZ, R5 ;  /* 0x000000ffff027224 */ /* 0x000fe200078e0005 */
[----:B------:R-:W-:Y:S01]  /*10190*/  IADD3 RZ, P1, R3, R4, RZ ;  /* 0x0000000403ff7210 */ /* 0x000fe20007f3e0ff */
[----:B------:R-:W-:-:S04]  /*101a0*/  IMAD.X R3, RZ, RZ, RZ, P0 ;  /* 0x000000ffff037224 */ /* 0x000fc800000e06ff */
[----:B------:R-:W-:-:S08]  /*101b0*/  IMAD.WIDE.U32.X R2, R11, UR15, R2, P1 ;  /* 0x0000000f0b027c25 */ /* 0x000fd000088e0402 */
.L_x_311:
[----:B------:R-:W-:Y:S01]  /*101c0*/  ULDC UR8, c[0x0][0x648] ;  /* 0x0001920000087ab9 */ /* 0x000fe20000000800 */
[----:B------:R-:W-:Y:S01]  /*101d0*/  IMAD.MOV R15, RZ, RZ, -R15 ;  /* 0x000000ffff0f7224 */ /* 0x000fe200078e0a0f */
[----:B------:R-:W-:Y:S01]  /*101e0*/  SHF.R.U64 R3, R2, UR8, R3 ;  /* 0x0000000802037c19 */ /* 0x000fe20008001203 */
[----:B------:R-:W-:Y:S01]  /*101f0*/  ULDC UR8, c[0x0][0x638] ;  /* 0x00018e0000087ab9 */ /* 0x000fe20000000800 */
[----:B------:R-:W-:Y:S01]  /*10200*/  LOP3.LUT R2, R14, UR18, RZ, 0xc0, !PT ;  /* 0x000000120e027c12 */ /* 0x000fe2000f8ec0ff */
[----:B0-----:R-:W-:Y:S01]  /*10210*/  @P4 IMAD R17, R13, R15, R10 ;  /* 0x0000000f0d114224 */ /* 0x001fe200078e020a */
[----:B------:R-:W-:Y:S01]  /*10220*/  LOP3.LUT R7, R7, UR4, RZ, 0xc0, !PT ;  /* 0x0000000407077c12 */ /* 0x000fe2000f8ec0ff */
[----:B------:R-:W-:Y:S01]  /*10230*/  IMAD.MOV R5, RZ, RZ, -R3 ;  /* 0x000000ffff057224 */ /* 0x000fe200078e0a03 */
[----:B------:R-:W-:Y:S01]  /*10240*/  ULDC UR9, c[0x0][0x610] ;  /* 0x0001840000097ab9 */ /* 0x000fe20000000800 */
[----:B------:R-:W-:Y:S02]  /*10250*/  IMAD R2, R3, UR5, R2 ;  /* 0x0000000503027c24 */ /* 0x000fe4000f8e0202 */
[----:B------:R-:W-:Y:S01]  /*10260*/  IMAD R12, R5, UR8, R12 ;  /* 0x00000008050c7c24 */ /* 0x000fe2000f8e020c */
[----:B------:R-:W-:Y:S01]  /*10270*/  ULDC UR8, c[0x0][0x600] ;  /* 0x0001800000087ab9 */ /* 0x000fe20000000800 */
[----:B------:R-:W-:-:S02]  /*10280*/  IMAD R5, R2, UR9, R17 ;  /* 0x0000000902057c24 */ /* 0x000fc4000f8e0211 */
[----:B------:R-:W-:Y:S02]  /*10290*/  IMAD R12, R12, UR8, R7 ;  /* 0x000000080c0c7c24 */ /* 0x000fe4000f8e0207 */
[----:B------:R-:W-:-:S03]  /*102a0*/  IMAD.MOV.U32 R2, RZ, RZ, 0x1 ;  /* 0x00000001ff027424 */ /* 0x000fc600078e00ff */
[----:B------:R-:W-:Y:S02]  /*102b0*/  SEL R7, R12, R5, !P4 ;  /* 0x000000050c077207 */ /* 0x000fe40006000000 */
[----:B------:R-:W-:-:S07]  /*102c0*/  SEL R5, R5, R12, !P4 ;  /* 0x0000000c05057207 */ /* 0x000fce0006000000 */
.L_x_309:
[----:B------:R-:W-:Y:S05]  /*102d0*/  BSYNC B1 ;  /* 0x0000000000017941 */ /* 0x000fea0003800000 */
.L_x_308:
[----:B------:R-:W-:-:S13]  /*102e0*/  LOP3.LUT P0, RZ, R2, 0xff, RZ, 0xc0, !PT ;  /* 0x000000ff02ff7812 */ /* 0x000fda000780c0ff */
[----:B------:R-:W-:Y:S05]  /*102f0*/  @P0 BRA `(.L_x_312) ;  /* 0xfffffff400140947 */ /* 0x000fea000383ffff */
[----:B------:R-:W-:Y:S05]  /*10300*/  BSYNC B0 ;  /* 0x0000000000007941 */ /* 0x000fea0003800000 */
.L_x_301:
[----:B------:R-:W-:-:S03]  /*10310*/  UMOV UR8, 0xffffffff ;  /* 0xffffffff00087882 */ /* 0x000fc60000000000 */
[----:B------:R-:W-:Y:S05]  /*10320*/  BRA.DIV UR8, `(.L_x_313) ;  /* 0x0000000608287947 */ /* 0x000fea000b800000 */
[----:B------:R-:W-:-:S13]  /*10330*/  ELECT P0, URZ, PT ;  /* 0x00000000003f782f */ /* 0x000fda0003800000 */
.L_x_327:
[----:B------:R-:W-:Y:S04]  /*10340*/  BSSY B0, `(.L_x_314) ;  /* 0x000002c000007945 */ /* 0x000fe80003800000 */
[----:B------:R-:W-:Y:S05]  /*10350*/  @!P0 BRA `(.L_x_315) ;  /* 0x0000000000a88947 */ /* 0x000fea0003800000 */
[----:B------:R-:W-:-:S04]  /*10360*/  ULOP3.LUT UR8, UR13, 0x2, URZ, 0xfc, !UPT ;  /* 0x000000020d087892 */ /* 0x000fc8000f8efc3f */
[----:B------:R-:W-:-:S06]  /*10370*/  UISETP.NE.AND UP0, UPT, UR8, 0x3, UPT ;  /* 0x000000030800788c */ /* 0x000fcc000bf05270 */
[----:B------:R-:W-:-:S13]  /*10380*/  PLOP3.LUT P0, PT, PT, PT, UP0, 0x80, 0x0 ;  /* 0x000000000000781c */ /* 0x000fda0003f0f008 */
[----:B------:R-:W-:Y:S05]  /*10390*/  @!P0 BRA `(.L_x_316) ;  /* 0x0000000000048947 */ /* 0x000fea0003800000 */
[----:B------:R-:W-:Y:S01]  /*103a0*/  BPT.TRAP 0x1 ;  /* 0x000000040000795c */ /* 0x000fe20000300000 */
.L_x_316:
[----:B------:R-:W0:Y:S01]  /*103b0*/  S2R R3, SR_CgaCtaId ;  /* 0x0000000000037919 */ /* 0x000e220000008800 */
[----:B------:R-:W-:-:S04]  /*103c0*/  MOV R2, 0x400 ;  /* 0x0000040000027802 */ /* 0x000fc80000000f00 */
[----:B0-----:R-:W-:Y:S02]  /*103d0*/  LEA R3, R3, R2, 0x18 ;  /* 0x0000000203037211 */ /* 0x001fe400078ec0ff */
[----:B------:R-:W-:-:S03]  /*103e0*/  SHF.L.U32 R2, R0, 0x1f, RZ ;  /* 0x0000001f00027819 */ /* 0x000fc600000006ff */
[----:B------:R-:W-:-:S04]  /*103f0*/  VIADD R3, R3, 0x20 ;  /* 0x0000002003037836 */ /* 0x000fc80000000000 */
[C---:B------:R-:W-:Y:S02]  /*10400*/  IMAD R7, R8.reuse, 0x8, R3 ;  /* 0x0000000808077824 */ /* 0x040fe400078e0203 */
[----:B------:R-:W-:Y:S02]  /*10410*/  VIADD R8, R8, 0x1 ;  /* 0x0000000108087836 */ /* 0x000fe40000000000 */
[----:B------:R-:W0:Y:S03]  /*10420*/  SYNCS.PHASECHK.TRANS64.TRYWAIT P0, [R7+URZ], R2 ;  /* 0x00000002070075a7 */ /* 0x000e26000800017f */
[----:B------:R-:W-:-:S04]  /*10430*/  ISETP.NE.AND P1, PT, R8, 0x4, PT ;  /* 0x000000040800780c */ /* 0x000fc80003f25270 */
[----:B------:R-:W-:Y:S02]  /*10440*/  SEL R5, RZ, 0x1, P1 ;  /* 0x00000001ff057807 */ /* 0x000fe40000800000 */
[----:B------:R-:W-:Y:S02]  /*10450*/  SEL R8, R8, RZ, P1 ;  /* 0x000000ff08087207 */ /* 0x000fe40000800000 */
[----:B------:R-:W-:-:S03]  /*10460*/  LOP3.LUT R5, R0, R5, RZ, 0x3c, !PT ;  /* 0x0000000500057212 */ /* 0x000fc600078e3cff */
[----:B------:R-:W-:Y:S01]  /*10470*/  IMAD R9, R8, 0x8, R3 ;  /* 0x0000000808097824 */ /* 0x000fe200078e0203 */
[----:B------:R-:W-:Y:S01]  /*10480*/  SHF.L.U32 R4, R5, 0x1f, RZ ;  /* 0x0000001f05047819 */ /* 0x000fe200000006ff */
[----:B0-----:R-:W-:Y:S06]  /*10490*/  @!P0 BRA `(.L_x_317) ;  /* 0x0000000000ec8947 */ /* 0x001fec0003800000 */
.L_x_328:
[----:B------:R-:W1:Y:S01]  /*104a0*/  SYNCS.PHASECHK.TRANS64.TRYWAIT P0, [R9+URZ], R4 ;  /* 0x00000004090075a7 */ /* 0x000e62000800017f */
[----:B------:R-:W-:-:S05]  /*104b0*/  VIADD R0, R8, 0x1 ;  /* 0x0000000108007836 */ /* 0x000fca0000000000 */
[----:B------:R-:W-:-:S04]  /*104c0*/  ISETP.NE.AND P1, PT, R0, 0x4, PT ;  /* 0x000000040000780c */ /* 0x000fc80003f25270 */
[----:B0-----:R-:W-:Y:S02]  /*104d0*/  SEL R2, RZ, 0x1, P1 ;  /* 0x00000001ff027807 */ /* 0x001fe40000800000 */
[----:B------:R-:W-:Y:S02]  /*104e0*/  SEL R0, R0, RZ, P1 ;  /* 0x000000ff00007207 */ /* 0x000fe40000800000 */
[----:B------:R-:W-:-:S03]  /*104f0*/  LOP3.LUT R7, R5, R2, RZ, 0x3c, !PT ;  /* 0x0000000205077212 */ /* 0x000fc600078e3cff */
[----:B------:R-:W-:Y:S01]  /*10500*/  IMAD R6, R0, 0x8, R3 ;  /* 0x0000000800067824 */ /* 0x000fe200078e0203 */
[----:B------:R-:W-:Y:S01]  /*10510*/  SHF.L.U32 R5, R7, 0x1f, RZ ;  /* 0x0000001f07057819 */ /* 0x000fe200000006ff */
[----:B-1----:R-:W-:Y:S06]  /*10520*/  @!P0 BRA `(.L_x_318) ;  /* 0x0000000000dc8947 */ /* 0x002fec0003800000 */
.L_x_329:
[----:B------:R-:W1:Y:S01]  /*10530*/  SYNCS.PHASECHK.TRANS64.TRYWAIT P0, [R6+URZ], R5 ;  /* 0x00000005060075a7 */ /* 0x000e62000800017f */
[----:B------:R-:W-:-:S05]  /*10540*/  VIADD R0, R0, 0x1 ;  /* 0x0000000100007836 */ /* 0x000fca0000000000 */
[----:B------:R-:W-:-:S04]  /*10550*/  ISETP.NE.AND P1, PT, R0, 0x4, PT ;  /* 0x000000040000780c */ /* 0x000fc80003f25270 */
[----:B------:R-:W-:Y:S02]  /*10560*/  SEL R2, RZ, 0x1, P1 ;  /* 0x00000001ff027807 */ /* 0x000fe40000800000 */
[----:B------:R-:W-:Y:S02]  /*10570*/  SEL R0, R0, RZ, P1 ;  /* 0x000000ff00007207 */ /* 0x000fe40000800000 */
[----:B------:R-:W-:Y:S01]  /*10580*/  LOP3.LUT R2, R7, R2, RZ, 0x3c, !PT ;  /* 0x0000000207027212 */ /* 0x000fe200078e3cff */
[----:B-1----:R-:W-:Y:S06]  /*10590*/  @!P0 BRA `(.L_x_319) ;  /* 0x0000000000d48947 */ /* 0x002fec0003800000 */
.L_x_330:
[----:B------:R-:W-:Y:S01]  /*105a0*/  IMAD R3, R0, 0x8, R3 ;  /* 0x0000000800037824 */ /* 0x000fe200078e0203 */
[----:B------:R-:W-:-:S07]  /*105b0*/  SHF.L.U32 R0, R2, 0x1f, RZ ;  /* 0x0000001f02007819 */ /* 0x000fce00000006ff */
.L_x_320:
[----:B--2---:R2:W3:Y:S02]  /*105c0*/  SYNCS.PHASECHK.TRANS64.TRYWAIT P0, [R3+URZ], R0 ;  /* 0x00000000030075a7 */ /* 0x0044e4000800017f */
[----:B---3--:R-:W-:Y:S05]  /*105d0*/  @!P0 NANOSLEEP.SYNCS 0x989680 ;  /* 0x009896800000895d */ /* 0x008fea0003900000 */
[----:B------:R-:W3:Y:S02]  /*105e0*/  @!P0 SYNCS.PHASECHK.TRANS64 P0, [R3+URZ], R0 ;  /* 0x00000000030085a7 */ /* 0x000ee4000800007f */
[----:B---3--:R-:W-:Y:S05]  /*105f0*/  @!P0 BRA `(.L_x_320) ;  /* 0xfffffffc00f08947 */ /* 0x008fea000383ffff */
.L_x_315:
[----:B------:R-:W-:Y:S05]  /*10600*/  BSYNC B0 ;  /* 0x0000000000007941 */ /* 0x000fea0003800000 */
.L_x_314:
[----:B------:R-:W-:Y:S05]  /*10610*/  EXIT ;  /* 0x000000000000794d */ /* 0x000fea0003800000 */
.L_x_21:
[----:B-1----:R-:W-:-:S04]  /*10620*/  IMAD.U32 R3, RZ, RZ, UR6 ;  /* 0x00000006ff037e24 */ /* 0x002fc8000f8e00ff */
[----:B------:R1:W2:Y:S03]  /*10630*/  SYNCS.PHASECHK.TRANS64.TRYWAIT P0, [R3+URZ], R0 ;  /* 0x00000000030075a7 */ /* 0x0002a6000800017f */
[----:B--2---:R-:W-:Y:S05]  /*10640*/  @!P0 NANOSLEEP.SYNCS 0x989680 ;  /* 0x009896800000895d */ /* 0x004fea0003900000 */
[----:B------:R-:W2:Y:S02]  /*10650*/  @!P0 SYNCS.PHASECHK.TRANS64 P0, [R3+URZ], R0 ;  /* 0x00000000030085a7 */ /* 0x000ea4000800007f */
[----:B--2---:R-:W-:Y:S05]  /*10660*/  @!P0 BRA `(.L_x_21) ;  /* 0xfffffffc00ec8947 */ /* 0x004fea000383ffff */
[----:B------:R-:W-:Y:S05]  /*10670*/  BRA `(.L_x_20) ;  /* 0xffffff1400ec7947 */ /* 0x000fea000383ffff */
.L_x_27:
[----:B-----5:R1:W-:Y:S02]  /*10680*/  STL [R1+0x90], R0 ;  /* 0x0000900001007387 */ /* 0x0203e40000100800 */
[----:B-1----:R-:W-:-:S04]  /*10690*/  IMAD.U32 R0, RZ, RZ, UR16 ;  /* 0x00000010ff007e24 */ /* 0x002fc8000f8e00ff */
[----:B------:R1:W2:Y:S03]  /*106a0*/  SYNCS.PHASECHK.TRANS64.TRYWAIT P0, [R0+URZ], R229 ;  /* 0x000000e5000075a7 */ /* 0x0002a6000800017f */
[----:B--2---:R-:W-:Y:S05]  /*106b0*/  @!P0 NANOSLEEP.SYNCS 0x989680 ;  /* 0x009896800000895d */ /* 0x004fea0003900000 */
[----:B------:R1:W2:Y:S02]  /*106c0*/  @!P0 SYNCS.PHASECHK.TRANS64 P0, [R0+URZ], R229 ;  /* 0x000000e5000085a7 */ /* 0x0002a4000800007f */
[----:B-1----:R1:W5:Y:S02]  /*106d0*/  LDL.LU R0, [R1+0x90] ;  /* 0x0000900001007983 */ /* 0x0023640000300800 */
[----:B-12---:R-:W-:Y:S05]  /*106e0*/  @!P0 BRA `(.L_x_27) ;  /* 0xfffffffc00e48947 */ /* 0x006fea000383ffff */
[----:B------:R-:W-:Y:S05]  /*106f0*/  BRA `(.L_x_26) ;  /* 0xffffff2800807947 */ /* 0x000fea000383ffff */
.L_x_302:
[----:B------:R-:W-:Y:S01]  /*10700*/  BSSY B1, `(.L_x_321) ;  /* 0x0000006000017945 */ /* 0x000fe20003800000 */
[----:B------:R-:W-:-:S07]  /*10710*/  IMAD.MOV.U32 R2, RZ, RZ, -0x1 ;  /* 0xffffffffff027424 */ /* 0x000fce00078e00ff */
[----:B------:R-:W-:Y:S05]  /*10720*/  WARPSYNC.COLLECTIVE R2, `(.L_x_322) ;  /* 0x00000000020c7348 */ /* 0x000fea0003c00000 */
[----:B------:R-:W-:Y:S02]  /*10730*/  ELECT P0, UR62, PT ;  /* 0x00000000003e782f */ /* 0x000fe40003800000 */
[----:B------:R-:W-:Y:S01]  /*10740*/  MOV R2, UR62 ;  /* 0x0000003e00027c02 */ /* 0x000fe20008000f00 */
[----:B------:R-:W-:Y:S10]  /*10750*/  ENDCOLLECTIVE ;  /* 0x000000000000791b */ /* 0x000ff40003800000 */
.L_x_322:
[----:B------:R-:W-:Y:S05]  /*10760*/  BSYNC B1 ;  /* 0x0000000000017941 */ /* 0x000fea0003800000 */
.L_x_321:
[----:B------:R-:W-:Y:S05]  /*10770*/  BRA `(.L_x_323) ;  /* 0xfffffff000007947 */ /* 0x000fea000383ffff */
.L_x_305:
[----:B0-----:R0:W2:Y:S02]  /*10780*/  SYNCS.PHASECHK.TRANS64.TRYWAIT P0, [R11+URZ+0x20], R4 ;  /* 0x000020040b0075a7 */ /* 0x0010a4000800017f */
[----:B--2---:R-:W-:Y:S05]  /*10790*/  @!P0 NANOSLEEP.SYNCS 0x989680 ;  /* 0x009896800000895d */ /* 0x004fea0003900000 */
[----:B------:R-:W2:Y:S02]  /*107a0*/  @!P0 SYNCS.PHASECHK.TRANS64 P0, [R11+URZ+0x20], R4 ;  /* 0x000020040b0085a7 */ /* 0x000ea4000800007f */
[----:B--2---:R-:W-:Y:S05]  /*107b0*/  @!P0 BRA `(.L_x_305) ;  /* 0xfffffffc00f08947 */ /* 0x004fea000383ffff */
[----:B------:R-:W-:Y:S05]  /*107c0*/  BRA `(.L_x_324) ;  /* 0xfffffff000407947 */ /* 0x000fea000383ffff */
.L_x_313:
[----:B------:R-:W-:Y:S01]  /*107d0*/  BSSY B0, `(.L_x_325) ;  /* 0x0000006000007945 */ /* 0x000fe20003800000 */
[----:B------:R-:W-:-:S07]  /*107e0*/  IMAD.MOV.U32 R2, RZ, RZ, -0x1 ;  /* 0xffffffffff027424 */ /* 0x000fce00078e00ff */
[----:B------:R-:W-:Y:S05]  /*107f0*/  WARPSYNC.COLLECTIVE R2, `(.L_x_326) ;  /* 0x00000000020c7348 */ /* 0x000fea0003c00000 */
[----:B------:R-:W-:Y:S02]  /*10800*/  ELECT P0, UR62, PT ;  /* 0x00000000003e782f */ /* 0x000fe40003800000 */
[----:B------:R-:W-:Y:S01]  /*10810*/  MOV R2, UR62 ;  /* 0x0000003e00027c02 */ /* 0x000fe20008000f00 */
[----:B------:R-:W-:Y:S10]  /*10820*/  ENDCOLLECTIVE ;  /* 0x000000000000791b */ /* 0x000ff40003800000 */
.L_x_326:
[----:B------:R-:W-:Y:S05]  /*10830*/  BSYNC B0 ;  /* 0x0000000000007941 */ /* 0x000fea0003800000 */
.L_x_325:
[----:B------:R-:W-:Y:S05]  /*10840*/  BRA `(.L_x_327) ;  /* 0xfffffff800bc7947 */ /* 0x000fea000383ffff */
.L_x_317:
[----:B0-----:R0:W1:Y:S02]  /*10850*/  SYNCS.PHASECHK.TRANS64.TRYWAIT P0, [R7+URZ], R2 ;  /* 0x00000002070075a7 */ /* 0x001064000800017f */
[----:B-1----:R-:W-:Y:S05]  /*10860*/  @!P0 NANOSLEEP.SYNCS 0x989680 ;  /* 0x009896800000895d */ /* 0x002fea0003900000 */
[----:B------:R-:W1:Y:S02]  /*10870*/  @!P0 SYNCS.PHASECHK.TRANS64 P0, [R7+URZ], R2 ;  /* 0x00000002070085a7 */ /* 0x000e64000800007f */
[----:B-1----:R-:W-:Y:S05]  /*10880*/  @!P0 BRA `(.L_x_317) ;  /* 0xfffffffc00f08947 */ /* 0x002fea000383ffff */
[----:B------:R-:W-:Y:S05]  /*10890*/  BRA `(.L_x_328) ;  /* 0xfffffffc00007947 */ /* 0x000fea000383ffff */
.L_x_318:
[----:B0-----:R0:W1:Y:S02]  /*108a0*/  SYNCS.PHASECHK.TRANS64.TRYWAIT P0, [R9+URZ], R4 ;  /* 0x00000004090075a7 */ /* 0x001064000800017f */
[----:B-1----:R-:W-:Y:S05]  /*108b0*/  @!P0 NANOSLEEP.SYNCS 0x989680 ;  /* 0x009896800000895d */ /* 0x002fea0003900000 */
[----:B------:R-:W1:Y:S02]  /*108c0*/  @!P0 SYNCS.PHASECHK.TRANS64 P0, [R9+URZ], R4 ;  /* 0x00000004090085a7 */ /* 0x000e64000800007f */
[----:B-1----:R-:W-:Y:S05]  /*108d0*/  @!P0 BRA `(.L_x_318) ;  /* 0xfffffffc00f08947 */ /* 0x002fea000383ffff */
[----:B------:R-:W-:Y:S05]  /*108e0*/  BRA `(.L_x_329) ;  /* 0xfffffffc00107947 */ /* 0x000fea000383ffff */
.L_x_319:
[----:B-1----:R1:W2:Y:S02]  /*108f0*/  SYNCS.PHASECHK.TRANS64.TRYWAIT P0, [R6+URZ], R5 ;  /* 0x00000005060075a7 */ /* 0x0022a4000800017f */
[----:B--2---:R-:W-:Y:S05]  /*10900*/  @!P0 NANOSLEEP.SYNCS 0x989680 ;  /* 0x009896800000895d */ /* 0x004fea0003900000 */
[----:B------:R-:W2:Y:S02]  /*10910*/  @!P0 SYNCS.PHASECHK.TRANS64 P0, [R6+URZ], R5 ;  /* 0x00000005060085a7 */ /* 0x000ea4000800007f */
[----:B--2---:R-:W-:Y:S05]  /*10920*/  @!P0 BRA `(.L_x_319) ;  /* 0xfffffffc00f08947 */ /* 0x004fea000383ffff */
[----:B------:R-:W-:Y:S05]  /*10930*/  BRA `(.L_x_330) ;  /* 0xfffffffc00187947 */ /* 0x000fea000383ffff */
.L_x_331:
[----:B------:R-:W-:-:S00]  /*10940*/  BRA `(.L_x_331) ;  /* 0xfffffffc00fc7947 */ /* 0x000fc0000383ffff */
[----:B------:R-:W-:-:S00]  /*10950*/  NOP ;  /* 0x0000000000007918 */ /* 0x000fc00000000000 */
        /* <DEDUP_REMOVED lines=10> */
.L_x_332:


//--------------------- .nv.shared._ZN7cutlass13device_kernelINS_4gemm6kernel13GemmUniversalIN4cute5tupleIJiiiiEEENS1_10collective13CollectiveMmaINS1_37MainloopSm90TmaGmmaWarpSpecializedFP8ILi4ENS5_IJNS4_1CILi2EEESB_NSA_ILi1EEEEEENS1_35KernelTmaWarpSpecializedCooperativeEEENS5_IJNSA_ILi256EEENSA_ILi128EEENSA_ILi64EEEEEENS_12float_e5m2_tENS5_IJlSC_lEEESK_SL_NS4_8TiledMMAINS4_8MMA_AtomIJNS4_4SM904GMMA31MMA_64x128x32_F32E5M2E5M2_SS_TNILNSP_7ScaleInE1ELSR_1EEEEEENS4_6LayoutINS5_IJSB_SC_SC_EEENS5_IJSC_NSA_ILi0EEESW_EEEEENS5_IJNS4_10UnderscoreESZ_SZ_EEEEENS4_23SM90_TMA_LOAD_MULTICASTENS4_14ComposedLayoutINS4_7SwizzleILi2ELi4ELi3EEENS4_18smem_ptr_flag_bitsILi8EEENSU_INS5_IJNSA_ILi8EEESI_EEENS5_IJSI_SC_EEEEEEEvNS4_8identityES12_S1C_vS1D_EENS_8epilogue10collective6detail29Sm90TmaWarpSpecializedAdapterINS1G_15DefaultEpilogueISK_SL_SL_NS1F_6thread17LinearCombinationISK_Li1EffLNS1K_9ScaleType4KindE0ELNS_15FloatRoundStyleE2ESK_EENS1_15EpilogueDefaultEEEEEvvEEEEvNT_6ParamsE --------------------------
	.section	.nv.shared._ZN7cutlass13device_kernelINS_4gemm6kernel13GemmUniversalIN4cute5tupleIJiiiiEEENS1_10collective13CollectiveMmaINS1_37MainloopSm90TmaGmmaWarpSpecializedFP8ILi4ENS5_IJNS4_1CILi2EEESB_NSA_ILi1EEEEEENS1_35KernelTmaWarpSpecializedCooperativeEEENS5_IJNSA_ILi256EEENSA_ILi128EEENSA_ILi64EEEEEENS_12float_e5m2_tENS5_IJlSC_lEEESK_SL_NS4_8TiledMMAINS4_8MMA_AtomIJNS4_4SM904GMMA31MMA_64x128x32_F32E5M2E5M2_SS_TNILNSP_7ScaleInE1ELSR_1EEEEEENS4_6LayoutINS5_IJSB_SC_SC_EEENS5_IJSC_NSA_ILi0EEESW_EEEEENS5_IJNS4_10UnderscoreESZ_SZ_EEEEENS4_23SM90_TMA_LOAD_MULTICASTENS4_14ComposedLayoutINS4_7SwizzleILi2ELi4ELi3EEENS4_18smem_ptr_flag_bitsILi8EEENSU_INS5_IJNSA_ILi8EEESI_EEENS5_IJSI_SC_EEEEEEEvNS4_8identityES12_S1C_vS1D_EENS_8epilogue10collective6detail29Sm90TmaWarpSpecializedAdapterINS1G_15DefaultEpilogueISK_SL_SL_NS1F_6thread17LinearCombinationISK_Li1EffLNS1K_9ScaleType4KindE0ELNS_15FloatRoundStyleE2ESK_EENS1_15EpilogueDefaultEEEEEvvEEEEvNT_6ParamsE,"aw",@nobits
	.sectionflags	@""
	.align	16
	.zero		1024


//--------------------- .nv.shared.reserved.0     --------------------------
	.section	.nv.shared.reserved.0,"aw",@nobits
	.weak		__nv_reservedSMEM_offset_0_alias
	.size		__nv_reservedSMEM_offset_0_alias, 0, 0
	.other		__nv_reservedSMEM_offset_0_alias,@"STO_CUDA_RESERVED_SHARED STV_DEFAULT"
__nv_reservedSMEM_offset_0_alias:
	.zero		0


//--------------------- .nv.global                --------------------------
	.section	.nv.global,"aw",@nobits
.nv.global:
	.type		_ZN39_INTERNAL_93e96a8e_4_k_cu_5276b808_56244cute1_E,@object
	.size		_ZN39_INTERNAL_93e96a8e_4_k_cu_5276b808_56244cute1_E,(_ZN39_INTERNAL_93e96a8e_4_k_cu_5276b808_56244cuda3std3__45__cpo6cbeginE - _ZN39_INTERNAL_93e96a8e_4_k_cu_5276b808_56244cute1_E)
_ZN39_INTERNAL_93e96a8e_4_k_cu_5276b808_56244cute1_E:
	.zero		1
	.type		_ZN39_INTERNAL_93e96a8e_4_k_cu_5276b808_56244cuda3std3__45__cpo6cbeginE,@object
	.size		_ZN39_INTERNAL_93e96a8e_4_k_cu_5276b808_56244cuda3std3__45__cpo6cbeginE,(_ZN39_INTERNAL_93e96a8e_4_k_cu_5276b808_56244cuda3std3__48in_placeE - _ZN39_INTERNAL_93e96a8e_4_k_cu_5276b808_56244cuda3std3__45__cpo6cbeginE)
_ZN39_INTERNAL_93e96a8e_4_k_cu_5276b808_56244cuda3std3__45__cpo6cbeginE:
	.zero		1
	.type		_ZN39_INTERNAL_93e96a8e_4_k_cu_5276b808_56244cuda3std3__48in_placeE,@object
	.size		_ZN39_INTERNAL_93e96a8e_4_k_cu_5276b808_56244cuda3std3__48in_placeE,(_ZN39_INTERNAL_93e96a8e_4_k_cu_5276b808_56244cuda3std6ranges3__45__cpo9iter_moveE - _ZN39_INTERNAL_93e96a8e_4_k_cu_5276b808_56244cuda3std3__48in_placeE)
_ZN39_INTERNAL_93e96a8e_4_k_cu_5276b808_56244cuda3std3__48in_placeE:
	.zero		1
	.type		_ZN39_INTERNAL_93e96a8e_4_k_cu_5276b808_56244cuda3std6ranges3__45__cpo9iter_moveE,@object
	.size		_ZN39_INTERNAL_93e96a8e_4_k_cu_5276b808_56244cuda3std6ranges3__45__cpo9iter_moveE,(_ZN39_INTERNAL_93e96a8e_4_k_cu_5276b808_56244cuda3std3__45__cpo5beginE - _ZN39_INTERNAL_93e96a8e_4_k_cu_5276b808_56244cuda3std6ranges3__45__cpo9iter_moveE)
_ZN39_INTERNAL_93e96a8e_4_k_cu_5276b808_56244cuda3std6ranges3__45__cpo9iter_moveE:
	.zero		1
	.type		_ZN39_INTERNAL_93e96a8e_4_k_cu_5276b808_56244cuda3std3__45__cpo5beginE,@object
	.size		_ZN39_INTERNAL_93e96a8e_4_k_cu_5276b808_56244cuda3std3__45__cpo5beginE,(_ZN39_INTERNAL_93e96a8e_4_k_cu_5276b808_56244cuda3std3__441_GLOBAL__N__93e96a8e_4_k_cu_5276b808_56246ignoreE - _ZN39_INTERNAL_93e96a8e_4_k_cu_5276b808_56244cuda3std3__45__cpo5beginE)
_ZN39_INTERNAL_93e96a8e_4_k_cu_5276b808_56244cuda3std3__45__cpo5beginE:
	.zero		1
	.type		_ZN39_INTERNAL_93e96a8e_4_k_cu_5276b808_56244cuda3std3__441_GLOBAL__N__93e96a8e_4_k_cu_5276b808_56246ignoreE,@object
	.size		_ZN39_INTERNAL_93e96a8e_4_k_cu_5276b808_56244cuda3std3__441_GLOBAL__N__93e96a8e_4_k_cu_5276b808_56246ignoreE,(_ZN39_INTERNAL_93e96a8e_4_k_cu_5276b808_56244cute7productE - _ZN39_INTERNAL_93e96a8e_4_k_cu_5276b808_56244cuda3std3__441_GLOBAL__N__93e96a8e_4_k_cu_5276b808_56246ignoreE)
_ZN39_INTERNAL_93e96a8e_4_k_cu_5276b808_56244cuda3std3__441_GLOBAL__N__93e96a8e_4_k_cu_5276b808_56246ignoreE:
	.zero		1
	.type		_ZN39_INTERNAL_93e96a8e_4_k_cu_5276b808_56244cute7productE,@object
	.size		_ZN39_INTERNAL_93e96a8e_4_k_cu_5276b808_56244cute7productE,(_ZN39_INTERNAL_93e96a8e_4_k_cu_5276b808_56244cuda3std3__45__cpo3endE - _ZN39_INTERNAL_93e96a8e_4_k_cu_5276b808_56244cute7productE)
_ZN39_INTERNAL_93e96a8e_4_k_cu_5276b808_56244cute7productE:
	.zero		1
	.type		_ZN39_INTERNAL_93e96a8e_4_k_cu_5276b808_56244cuda3std3__45__cpo3endE,@object
	.size		_ZN39_INTERNAL_93e96a8e_4_k_cu_5276b808_56244cuda3std3__45__cpo3endE,(_ZN39_INTERNAL_93e96a8e_4_k_cu_5276b808_56244cuda3std3__419piecewise_constructE - _ZN39_INTERNAL_93e96a8e_4_k_cu_5276b808_56244cuda3std3__45__cpo3endE)
_ZN39_INTERNAL_93e96a8e_4_k_cu_5276b808_56244cuda3std3__45__cpo3endE:
	.zero		1
	.type		_ZN39_INTERNAL_93e96a8e_4_k_cu_5276b808_56244cuda3std3__419piecewise_constructE,@object
	.size		_ZN39_INTERNAL_93e96a8e_4_k_cu_5276b808_56244cuda3std3__419piecewise_constructE,(_ZN39_INTERNAL_93e96a8e_4_k_cu_5276b808_56244cuda3std3__45__cpo4cendE - _ZN39_INTERNAL_93e96a8e_4_k_cu_5276b808_56244cuda3std3__419piecewise_constructE)
_ZN39_INTERNAL_93e96a8e_4_k_cu_5276b808_56244cuda3std3__419piecewise_constructE:
	.zero		1
	.type		_ZN39_INTERNAL_93e96a8e_4_k_cu_5276b808_56244cuda3std3__45__cpo4cendE,@object
	.size		_ZN39_INTERNAL_93e96a8e_4_k_cu_5276b808_56244cuda3std3__45__cpo4cendE,(_ZN39_INTERNAL_93e96a8e_4_k_cu_5276b808_56244cuda3std6ranges3__45__cpo4swapE - _ZN39_INTERNAL_93e96a8e_4_k_cu_5276b808_56244cuda3std3__45__cpo4cendE)
_ZN39_INTERNAL_93e96a8e_4_k_cu_5276b808_56244cuda3std3__45__cpo4cendE:
	.zero		1
	.type		_ZN39_INTERNAL_93e96a8e_4_k_cu_5276b808_56244cuda3std6ranges3__45__cpo4swapE,@object
	.size		_ZN39_INTERNAL_93e96a8e_4_k_cu_5276b808_56244cuda3std6ranges3__45__cpo4swapE,(.L_7 - _ZN39_INTERNAL_93e96a8e_4_k_cu_5276b808_56244cuda3std6ranges3__45__cpo4swapE)
_ZN39_INTERNAL_93e96a8e_4_k_cu_5276b808_56244cuda3std6ranges3__45__cpo4swapE:
	.zero		1
.L_7:


//--------------------- .nv.constant0._ZN7cutlass13device_kernelINS_4gemm6kernel13GemmUniversalIN4cute5tupleIJiiiiEEENS1_10collective13CollectiveMmaINS1_37MainloopSm90TmaGmmaWarpSpecializedFP8ILi4ENS5_IJNS4_1CILi2EEESB_NSA_ILi1EEEEEENS1_35KernelTmaWarpSpecializedCooperativeEEENS5_IJNSA_ILi256EEENSA_ILi128EEENSA_ILi64EEEEEENS_12float_e5m2_tENS5_IJlSC_lEEESK_SL_NS4_8TiledMMAINS4_8MMA_AtomIJNS4_4SM904GMMA31MMA_64x128x32_F32E5M2E5M2_SS_TNILNSP_7ScaleInE1ELSR_1EEEEEENS4_6LayoutINS5_IJSB_SC_SC_EEENS5_IJSC_NSA_ILi0EEESW_EEEEENS5_IJNS4_10UnderscoreESZ_SZ_EEEEENS4_23SM90_TMA_LOAD_MULTICASTENS4_14ComposedLayoutINS4_7SwizzleILi2ELi4ELi3EEENS4_18smem_ptr_flag_bitsILi8EEENSU_INS5_IJNSA_ILi8EEESI_EEENS5_IJSI_SC_EEEEEEEvNS4_8identityES12_S1C_vS1D_EENS_8epilogue10collective6detail29Sm90TmaWarpSpecializedAdapterINS1G_15DefaultEpilogueISK_SL_SL_NS1F_6thread17LinearCombinationISK_Li1EffLNS1K_9ScaleType4KindE0ELNS_15FloatRoundStyleE2ESK_EENS1_15EpilogueDefaultEEEEEvvEEEEvNT_6ParamsE --------------------------
	.section	.nv.constant0._ZN7cutlass13device_kernelINS_4gemm6kernel13GemmUniversalIN4cute5tupleIJiiiiEEENS1_10collective13CollectiveMmaINS1_37MainloopSm90TmaGmmaWarpSpecializedFP8ILi4ENS5_IJNS4_1CILi2EEESB_NSA_ILi1EEEEEENS1_35KernelTmaWarpSpecializedCooperativeEEENS5_IJNSA_ILi256EEENSA_ILi128EEENSA_ILi64EEEEEENS_12float_e5m2_tENS5_IJlSC_lEEESK_SL_NS4_8TiledMMAINS4_8MMA_AtomIJNS4_4SM904GMMA31MMA_64x128x32_F32E5M2E5M2_SS_TNILNSP_7ScaleInE1ELSR_1EEEEEENS4_6LayoutINS5_IJSB_SC_SC_EEENS5_IJSC_NSA_ILi0EEESW_EEEEENS5_IJNS4_10UnderscoreESZ_SZ_EEEEENS4_23SM90_TMA_LOAD_MULTICASTENS4_14ComposedLayoutINS4_7SwizzleILi2ELi4ELi3EEENS4_18smem_ptr_flag_bitsILi8EEENSU_INS5_IJNSA_ILi8EEESI_EEENS5_IJSI_SC_EEEEEEEvNS4_8identityES12_S1C_vS1D_EENS_8epilogue10collective6detail29Sm90TmaWarpSpecializedAdapterINS1G_15DefaultEpilogueISK_SL_SL_NS1F_6thread17LinearCombinationISK_Li1EffLNS1K_9ScaleType4KindE0ELNS_15FloatRoundStyleE2ESK_EENS1_15EpilogueDefaultEEEEEvvEEEEvNT_6ParamsE,"a",@progbits
	.sectionflags	@""
	.align	4
.nv.constant0._ZN7cutlass13device_kernelINS_4gemm6kernel13GemmUniversalIN4cute5tupleIJiiiiEEENS1_10collective13CollectiveMmaINS1_37MainloopSm90TmaGmmaWarpSpecializedFP8ILi4ENS5_IJNS4_1CILi2EEESB_NSA_ILi1EEEEEENS1_35KernelTmaWarpSpecializedCooperativeEEENS5_IJNSA_ILi256EEENSA_ILi128EEENSA_ILi64EEEEEENS_12float_e5m2_tENS5_IJlSC_lEEESK_SL_NS4_8TiledMMAINS4_8MMA_AtomIJNS4_4SM904GMMA31MMA_64x128x32_F32E5M2E5M2_SS_TNILNSP_7ScaleInE1ELSR_1EEEEEENS4_6LayoutINS5_IJSB_SC_SC_EEENS5_IJSC_NSA_ILi0EEESW_EEEEENS5_IJNS4_10UnderscoreESZ_SZ_EEEEENS4_23SM90_TMA_LOAD_MULTICASTENS4_14ComposedLayoutINS4_7SwizzleILi2ELi4ELi3EEENS4_18smem_ptr_flag_bitsILi8EEENSU_INS5_IJNSA_ILi8EEESI_EEENS5_IJSI_SC_EEEEEEEvNS4_8identityES12_S1C_vS1D_EENS_8epilogue10collective6detail29Sm90TmaWarpSpecializedAdapterINS1G_15DefaultEpilogueISK_SL_SL_NS1F_6thread17LinearCombinationISK_Li1EffLNS1K_9ScaleType4KindE0ELNS_15FloatRoundStyleE2ESK_EENS1_15EpilogueDefaultEEEEEvvEEEEvNT_6ParamsE:
	.zero		1664


//--------------------- SYMBOLS --------------------------

	.type		.nv.reservedSmem.offset0,@object
	.size		.nv.reservedSmem.offset0,0x4
